// auto-generated by cutlass_sweep.gemm — config: {"arch": "sm_90", "cluster_m": 1, "cluster_n": 1, "dtype": "fp16", "dtype_b": "fp16", "layout": "nn", "stages": 0, "tile_k": 32, "tile_m": 256, "tile_n": 128}
#include "cutlass/cutlass.h"
#include "cutlass/gemm/collective/collective_builder.hpp"
#include "cutlass/gemm/device/gemm_universal_adapter.h"
#include "cutlass/gemm/kernel/gemm_universal.hpp"
#include "cutlass/epilogue/collective/collective_builder.hpp"

using ElemA = cutlass::half_t;
using ElemB = cutlass::half_t;
using ElemCD = cutlass::half_t;
using Acc  = float;
using TileShape    = cute::Shape<cute::_256, cute::_128, cute::_32>;
using ClusterShape = cute::Shape<cute::_1, cute::_1, cute::_1>;

using CollectiveEpilogue = typename cutlass::epilogue::collective::CollectiveBuilder<
    cutlass::arch::Sm90, cutlass::arch::OpClassTensorOp,
    TileShape, ClusterShape,
    cutlass::epilogue::collective::EpilogueTileAuto,
    Acc, Acc,
    ElemCD, cutlass::layout::RowMajor, 128 / cutlass::sizeof_bits<ElemCD>::value,
    ElemCD, cutlass::layout::RowMajor, 128 / cutlass::sizeof_bits<ElemCD>::value,
    cutlass::epilogue::collective::EpilogueScheduleAuto
  >::CollectiveOp;

using CollectiveMainloop = typename cutlass::gemm::collective::CollectiveBuilder<
    cutlass::arch::Sm90, cutlass::arch::OpClassTensorOp,
    ElemA, cutlass::layout::RowMajor, 128 / cutlass::sizeof_bits<ElemA>::value,
    ElemB, cutlass::layout::RowMajor, 128 / cutlass::sizeof_bits<ElemB>::value,
    Acc,
    TileShape, ClusterShape,
    cutlass::gemm::collective::StageCountAutoCarveout<static_cast<int>(sizeof(typename CollectiveEpilogue::SharedStorage))>,
    cutlass::gemm::collective::KernelScheduleAuto
  >::CollectiveOp;

using GemmKernel = cutlass::gemm::kernel::GemmUniversal<
    cute::Shape<int,int,int,int>,
    CollectiveMainloop,
    CollectiveEpilogue
>;
using Gemm = cutlass::gemm::device::GemmUniversalAdapter<GemmKernel>;

// Force the device kernel symbol into the cubin without needing a host main.
auto* _anchor = &cutlass::device_kernel<GemmKernel>;


// ===== COMPILED SASS (sm_90a) =====

	.target	sm_90a

	.elftype	@"ET_EXEC"


//--------------------- .note.nv.tkinfo           --------------------------
	.section	.note.nv.tkinfo,"",@"SHT_NOTE"
	.sectionflags	@"SHF_NOTE_NV_TKINFO"
	.tkinfo
        /*0018*/ 	.word	0x00000002
        /*0030*/ 	.string	""
        /*0030*/ 	.string	"ptxas"
        /*0030*/ 	.string	"Cuda compilation tools, release 13.0, V13.0.88"
        /*0030*/ 	.string	"Build cuda_13.0.r13.0/compiler.36424714_0"
        /*0030*/ 	.string	"-arch sm_90a -m 64 "



//--------------------- .note.nv.cuinfo           --------------------------
	.section	.note.nv.cuinfo,"",@"SHT_NOTE"
	.sectionflags	@"SHF_NOTE_NV_CUINFO"
        /*0018*/ 	.short	0x0002
        /*001a*/ 	.short	0x005a
        /*001c*/ 	.short	0x0082
	.zero		2


//--------------------- .nv.info                  --------------------------
	.section	.nv.info,"",@"SHT_CUDA_INFO"
	.align	4


	//----- nvinfo : EIATTR_REGCOUNT
	.align		4
        /*0000*/ 	.byte	0x04, 0x2f
        /*0002*/ 	.short	(.L_15 - .L_14)
	.align		4
.L_14:
        /*0004*/ 	.word	index@(_ZN7cutlass13device_kernelINS_4gemm6kernel13GemmUniversalIN4cute5tupleIJiiiiEEENS1_10collective13CollectiveMmaINS1_34MainloopSm90TmaGmmaWarpSpecializedILi9ENS5_IJNS4_1CILi1EEESB_SB_EEENS1_35KernelTmaWarpSpecializedCooperativeEEENS5_IJNSA_ILi256EEENSA_ILi128EEENSA_ILi32EEEEEENS_6half_tENS5_IJlSB_lEEESJ_NS5_IJSB_llEEENS4_8TiledMMAINS4_8MMA_AtomIJNS4_4SM904GMMA26MMA_64x128x16_F32F16F16_SSILNSP_5MajorE0ELSR_1ELNSP_7ScaleInE1ELSS_1EEEEEENS4_6LayoutINS5_IJNSA_ILi2EEESB_SB_EEENS5_IJSB_NSA_ILi0EEESY_EEEEENS5_IJNS4_10UnderscoreES11_S11_EEEEENS4_13SM90_TMA_LOADENS4_14ComposedLayoutINS4_7SwizzleILi2ELi4ELi3EEENS4_18smem_ptr_flag_bitsILi16EEENSV_INS5_IJNSA_ILi8EEESH_EEENS5_IJSH_SB_EEEEEEEvNS4_8identityES14_NS15_INS16_ILi3ELi4ELi3EEES19_NSV_INS5_IJNSA_ILi64EEES1A_EEENS5_IJSB_S1H_EEEEEEEvS1F_EENS_8epilogue10collective6detail29Sm90TmaWarpSpecializedAdapterINS1O_15DefaultEpilogueISJ_SK_SK_NS1N_6thread17LinearCombinationISJ_Li1EffLNS1S_9ScaleType4KindE0ELNS_15FloatRoundStyleE2ESJ_EENS1_15EpilogueDefaultEEEEEvvEEEEvNT_6ParamsE)
        /*0008*/ 	.word	0x000000a8


	//----- nvinfo : EIATTR_FRAME_SIZE
	.align		4
.L_15:
        /*000c*/ 	.byte	0x04, 0x11
        /*000e*/ 	.short	(.L_17 - .L_16)
	.align		4
.L_16:
        /*0010*/ 	.word	index@(_ZN7cutlass13device_kernelINS_4gemm6kernel13GemmUniversalIN4cute5tupleIJiiiiEEENS1_10collective13CollectiveMmaINS1_34MainloopSm90TmaGmmaWarpSpecializedILi9ENS5_IJNS4_1CILi1EEESB_SB_EEENS1_35KernelTmaWarpSpecializedCooperativeEEENS5_IJNSA_ILi256EEENSA_ILi128EEENSA_ILi32EEEEEENS_6half_tENS5_IJlSB_lEEESJ_NS5_IJSB_llEEENS4_8TiledMMAINS4_8MMA_AtomIJNS4_4SM904GMMA26MMA_64x128x16_F32F16F16_SSILNSP_5MajorE0ELSR_1ELNSP_7ScaleInE1ELSS_1EEEEEENS4_6LayoutINS5_IJNSA_ILi2EEESB_SB_EEENS5_IJSB_NSA_ILi0EEESY_EEEEENS5_IJNS4_10UnderscoreES11_S11_EEEEENS4_13SM90_TMA_LOADENS4_14ComposedLayoutINS4_7SwizzleILi2ELi4ELi3EEENS4_18smem_ptr_flag_bitsILi16EEENSV_INS5_IJNSA_ILi8EEESH_EEENS5_IJSH_SB_EEEEEEEvNS4_8identityES14_NS15_INS16_ILi3ELi4ELi3EEES19_NSV_INS5_IJNSA_ILi64EEES1A_EEENS5_IJSB_S1H_EEEEEEEvS1F_EENS_8epilogue10collective6detail29Sm90TmaWarpSpecializedAdapterINS1O_15DefaultEpilogueISJ_SK_SK_NS1N_6thread17LinearCombinationISJ_Li1EffLNS1S_9ScaleType4KindE0ELNS_15FloatRoundStyleE2ESJ_EENS1_15EpilogueDefaultEEEEEvvEEEEvNT_6ParamsE)
        /*0014*/ 	.word	0x00000000


	//----- nvinfo : EIATTR_MIN_STACK_SIZE
	.align		4
.L_17:
        /*0018*/ 	.byte	0x04, 0x12
        /*001a*/ 	.short	(.L_19 - .L_18)
	.align		4
.L_18:
        /*001c*/ 	.word	index@(_ZN7cutlass13device_kernelINS_4gemm6kernel13GemmUniversalIN4cute5tupleIJiiiiEEENS1_10collective13CollectiveMmaINS1_34MainloopSm90TmaGmmaWarpSpecializedILi9ENS5_IJNS4_1CILi1EEESB_SB_EEENS1_35KernelTmaWarpSpecializedCooperativeEEENS5_IJNSA_ILi256EEENSA_ILi128EEENSA_ILi32EEEEEENS_6half_tENS5_IJlSB_lEEESJ_NS5_IJSB_llEEENS4_8TiledMMAINS4_8MMA_AtomIJNS4_4SM904GMMA26MMA_64x128x16_F32F16F16_SSILNSP_5MajorE0ELSR_1ELNSP_7ScaleInE1ELSS_1EEEEEENS4_6LayoutINS5_IJNSA_ILi2EEESB_SB_EEENS5_IJSB_NSA_ILi0EEESY_EEEEENS5_IJNS4_10UnderscoreES11_S11_EEEEENS4_13SM90_TMA_LOADENS4_14ComposedLayoutINS4_7SwizzleILi2ELi4ELi3EEENS4_18smem_ptr_flag_bitsILi16EEENSV_INS5_IJNSA_ILi8EEESH_EEENS5_IJSH_SB_EEEEEEEvNS4_8identityES14_NS15_INS16_ILi3ELi4ELi3EEES19_NSV_INS5_IJNSA_ILi64EEES1A_EEENS5_IJSB_S1H_EEEEEEEvS1F_EENS_8epilogue10collective6detail29Sm90TmaWarpSpecializedAdapterINS1O_15DefaultEpilogueISJ_SK_SK_NS1N_6thread17LinearCombinationISJ_Li1EffLNS1S_9ScaleType4KindE0ELNS_15FloatRoundStyleE2ESJ_EENS1_15EpilogueDefaultEEEEEvvEEEEvNT_6ParamsE)
        /*0020*/ 	.word	0x00000000
.L_19:


//--------------------- .nv.compat                --------------------------
	.section	.nv.compat,"",@"SHT_CUDA_COMPAT_INFO"
	.align	4
        /*0000*/ 	.byte	0x02, 0x09, 0x01, 0x00, 0x02, 0x02, 0x04, 0x00, 0x02, 0x05, 0x05, 0x00, 0x03, 0x07, 0x01, 0x01
        /*0010*/ 	.byte	0x02, 0x03, 0x01, 0x00, 0x02, 0x06, 0x01, 0x00, 0x04, 0x0b, 0x08, 0x00, 0x00, 0x00, 0x00, 0x00
        /*0020*/ 	.byte	0x00, 0x00, 0x00, 0x00


//--------------------- .nv.info._ZN7cutlass13device_kernelINS_4gemm6kernel13GemmUniversalIN4cute5tupleIJiiiiEEENS1_10collective13CollectiveMmaINS1_34MainloopSm90TmaGmmaWarpSpecializedILi9ENS5_IJNS4_1CILi1EEESB_SB_EEENS1_35KernelTmaWarpSpecializedCooperativeEEENS5_IJNSA_ILi256EEENSA_ILi128EEENSA_ILi32EEEEEENS_6half_tENS5_IJlSB_lEEESJ_NS5_IJSB_llEEENS4_8TiledMMAINS4_8MMA_AtomIJNS4_4SM904GMMA26MMA_64x128x16_F32F16F16_SSILNSP_5MajorE0ELSR_1ELNSP_7ScaleInE1ELSS_1EEEEEENS4_6LayoutINS5_IJNSA_ILi2EEESB_SB_EEENS5_IJSB_NSA_ILi0EEESY_EEEEENS5_IJNS4_10UnderscoreES11_S11_EEEEENS4_13SM90_TMA_LOADENS4_14ComposedLayoutINS4_7SwizzleILi2ELi4ELi3EEENS4_18smem_ptr_flag_bitsILi16EEENSV_INS5_IJNSA_ILi8EEESH_EEENS5_IJSH_SB_EEEEEEEvNS4_8identityES14_NS15_INS16_ILi3ELi4ELi3EEES19_NSV_INS5_IJNSA_ILi64EEES1A_EEENS5_IJSB_S1H_EEEEEEEvS1F_EENS_8epilogue10collective6detail29Sm90TmaWarpSpecializedAdapterINS1O_15DefaultEpilogueISJ_SK_SK_NS1N_6thread17LinearCombinationISJ_Li1EffLNS1S_9ScaleType4KindE0ELNS_15FloatRoundStyleE2ESJ_EENS1_15EpilogueDefaultEEEEEvvEEEEvNT_6ParamsE --------------------------
	.section	.nv.info._ZN7cutlass13device_kernelINS_4gemm6kernel13GemmUniversalIN4cute5tupleIJiiiiEEENS1_10collective13CollectiveMmaINS1_34MainloopSm90TmaGmmaWarpSpecializedILi9ENS5_IJNS4_1CILi1EEESB_SB_EEENS1_35KernelTmaWarpSpecializedCooperativeEEENS5_IJNSA_ILi256EEENSA_ILi128EEENSA_ILi32EEEEEENS_6half_tENS5_IJlSB_lEEESJ_NS5_IJSB_llEEENS4_8TiledMMAINS4_8MMA_AtomIJNS4_4SM904GMMA26MMA_64x128x16_F32F16F16_SSILNSP_5MajorE0ELSR_1ELNSP_7ScaleInE1ELSS_1EEEEEENS4_6LayoutINS5_IJNSA_ILi2EEESB_SB_EEENS5_IJSB_NSA_ILi0EEESY_EEEEENS5_IJNS4_10UnderscoreES11_S11_EEEEENS4_13SM90_TMA_LOADENS4_14ComposedLayoutINS4_7SwizzleILi2ELi4ELi3EEENS4_18smem_ptr_flag_bitsILi16EEENSV_INS5_IJNSA_ILi8EEESH_EEENS5_IJSH_SB_EEEEEEEvNS4_8identityES14_NS15_INS16_ILi3ELi4ELi3EEES19_NSV_INS5_IJNSA_ILi64EEES1A_EEENS5_IJSB_S1H_EEEEEEEvS1F_EENS_8epilogue10collective6detail29Sm90TmaWarpSpecializedAdapterINS1O_15DefaultEpilogueISJ_SK_SK_NS1N_6thread17LinearCombinationISJ_Li1EffLNS1S_9ScaleType4KindE0ELNS_15FloatRoundStyleE2ESJ_EENS1_15EpilogueDefaultEEEEEvvEEEEvNT_6ParamsE,"",@"SHT_CUDA_INFO"
	.sectionflags	@""
	.align	4


	//----- nvinfo : EIATTR_CUDA_API_VERSION
	.align		4
        /*0000*/ 	.byte	0x04, 0x37
        /*0002*/ 	.short	(.L_21 - .L_20)
.L_20:
        /*0004*/ 	.word	0x00000082


	//----- nvinfo : EIATTR_KPARAM_INFO
	.align		4
.L_21:
        /*0008*/ 	.byte	0x04, 0x17
        /*000a*/ 	.short	(.L_23 - .L_22)
.L_22:
        /*000c*/ 	.word	0x00000000
        /*0010*/ 	.short	0x0000
        /*0012*/ 	.short	0x0070
        /*0014*/ 	.byte	0x00, 0xf0, 0x01, 0x10


	//----- nvinfo : EIATTR_SPARSE_MMA_MASK
	.align		4
.L_23:
        /*0018*/ 	.byte	0x03, 0x50
        /*001a*/ 	.short	0x0000


	//----- nvinfo : EIATTR_MAXREG_COUNT
	.align		4
        /*001c*/ 	.byte	0x03, 0x1b
        /*001e*/ 	.short	0x00a8


	//----- nvinfo : EIATTR_NUM_BARRIERS
	.align		4
        /*0020*/ 	.byte	0x02, 0x4c
        /*0022*/ 	.byte	0x01
	.zero		1


	//----- nvinfo : EIATTR_EXTERNS
	.align		4
        /*0024*/ 	.byte	0x04, 0x0f
        /*0026*/ 	.short	(.L_25 - .L_24)


	//   ....[0]....
	.align		4
.L_24:
        /*0028*/ 	.word	index@(__assertfail)


	//----- nvinfo : EIATTR_MERCURY_ISA_VERSION
	.align		4
.L_25:
        /*002c*/ 	.byte	0x03, 0x5f
        /*002e*/ 	.short	0x0101


	//----- nvinfo : EIATTR_INT_WARP_WIDE_INSTR_OFFSETS
	.align		4
        /*0030*/ 	.byte	0x04, 0x31
        /*0032*/ 	.short	(.L_27 - .L_26)


	//   ....[0]....
.L_26:
        /*0034*/ 	.word	0x00000480


	//   ....[1]....
        /*0038*/ 	.word	0x000004b0


	//   ....[2]....
        /*003c*/ 	.word	0x00000590


	//----- nvinfo : EIATTR_COOP_GROUP_MASK_REGIDS
	.align		4
.L_27:
        /*0040*/ 	.byte	0x04, 0x29
        /*0042*/ 	.short	(.L_29 - .L_28)


	//   ....[0]....
.L_28:
        /*0044*/ 	.word	0xffffffff


	//   ....[1]....
        /*0048*/ 	.word	0xffffffff


	//   ....[2]....
        /*004c*/ 	.word	0xffffffff


	//   ....[3]....
        /*0050*/ 	.word	0xffffffff


	//   ....[4]....
        /*0054*/ 	.word	0xffffffff


	//----- nvinfo : EIATTR_COOP_GROUP_INSTR_OFFSETS
	.align		4
.L_29:
        /*0058*/ 	.byte	0x04, 0x28
        /*005a*/ 	.short	(.L_31 - .L_30)


	//   ....[0]....
.L_30:
        /*005c*/ 	.word	0x00000060


	//   ....[1]....
        /*0060*/ 	.word	0x00000070


	//   ....[2]....
        /*0064*/ 	.word	0x00000130


	//   ....[3]....
        /*0068*/ 	.word	0x00000390


	//   ....[4]....
        /*006c*/ 	.word	0x00001040


	//----- nvinfo : EIATTR_REG_RECONFIG
	.align		4
.L_31:
        /*0070*/ 	.byte	0x01, 0x54
	.zero		2


	//----- nvinfo : EIATTR_SYSCALL_OFFSETS
	.align		4
        /*0074*/ 	.byte	0x04, 0x46
        /*0076*/ 	.short	(.L_33 - .L_32)


	//   ....[0]....
.L_32:
        /*0078*/ 	.word	0x00001200


	//----- nvinfo : EIATTR_MBARRIER_INSTR_OFFSETS
	.align		4
.L_33:
        /*007c*/ 	.byte	0x04, 0x39
        /*007e*/ 	.short	(.L_35 - .L_34)


	//   ....[0]....
.L_34:
        /*0080*/ 	.word	0x00000250
        /*0084*/ 	.word	0x000000ff
        /*0088*/ 	.word	0x00000000
        /*008c*/ 	.short	0x0100
        /*008e*/ 	.byte	0x08
	.zero		1


	//   ....[1]....
        /*0090*/ 	.word	0x00000260
        /*0094*/ 	.word	0x000000ff
        /*0098*/ 	.word	0x00000048
        /*009c*/ 	.short	0x0100
        /*009e*/ 	.byte	0x08
	.zero		1


	//   ....[2]....
        /*00a0*/ 	.word	0x00000270
        /*00a4*/ 	.word	0x000000ff
        /*00a8*/ 	.word	0x00000008
        /*00ac*/ 	.short	0x0100
        /*00ae*/ 	.byte	0x08
	.zero		1


	//   ....[3]....
        /*00b0*/ 	.word	0x00000280
        /*00b4*/ 	.word	0x000000ff
        /*00b8*/ 	.word	0x00000050
        /*00bc*/ 	.short	0x0100
        /*00be*/ 	.byte	0x08
	.zero		1


	//   ....[4]....
        /*00c0*/ 	.word	0x00000290
        /*00c4*/ 	.word	0x000000ff
        /*00c8*/ 	.word	0x00000010
        /*00cc*/ 	.short	0x0100
        /*00ce*/ 	.byte	0x08
	.zero		1


	//   ....[5]....
        /*00d0*/ 	.word	0x000002a0
        /*00d4*/ 	.word	0x000000ff
        /*00d8*/ 	.word	0x00000058
        /*00dc*/ 	.short	0x0100
        /*00de*/ 	.byte	0x08
	.zero		1


	//   ....[6]....
        /*00e0*/ 	.word	0x000002b0
        /*00e4*/ 	.word	0x000000ff
        /*00e8*/ 	.word	0x00000018
        /*00ec*/ 	.short	0x0100
        /*00ee*/ 	.byte	0x08
	.zero		1


	//   ....[7]....
        /*00f0*/ 	.word	0x000002c0
        /*00f4*/ 	.word	0x000000ff
        /*00f8*/ 	.word	0x00000060
        /*00fc*/ 	.short	0x0100
        /*00fe*/ 	.byte	0x08
	.zero		1


	//   ....[8]....
        /*0100*/ 	.word	0x000002d0
        /*0104*/ 	.word	0x000000ff
        /*0108*/ 	.word	0x00000020
        /*010c*/ 	.short	0x0100
        /*010e*/ 	.byte	0x08
	.zero		1


	//   ....[9]....
        /*0110*/ 	.word	0x000002e0
        /*0114*/ 	.word	0x000000ff
        /*0118*/ 	.word	0x00000068
        /*011c*/ 	.short	0x0100
        /*011e*/ 	.byte	0x08
	.zero		1


	//   ....[10]....
        /*0120*/ 	.word	0x000002f0
        /*0124*/ 	.word	0x000000ff
        /*0128*/ 	.word	0x00000028
        /*012c*/ 	.short	0x0100
        /*012e*/ 	.byte	0x08
	.zero		1


	//   ....[11]....
        /*0130*/ 	.word	0x00000300
        /*0134*/ 	.word	0x000000ff
        /*0138*/ 	.word	0x00000070
        /*013c*/ 	.short	0x0100
        /*013e*/ 	.byte	0x08
	.zero		1


	//   ....[12]....
        /*0140*/ 	.word	0x00000310
        /*0144*/ 	.word	0x000000ff
        /*0148*/ 	.word	0x00000030
        /*014c*/ 	.short	0x0100
        /*014e*/ 	.byte	0x08
	.zero		1


	//   ....[13]....
        /*0150*/ 	.word	0x00000320
        /*0154*/ 	.word	0x000000ff
        /*0158*/ 	.word	0x00000078
        /*015c*/ 	.short	0x0100
        /*015e*/ 	.byte	0x08
	.zero		1


	//   ....[14]....
        /*0160*/ 	.word	0x00000330
        /*0164*/ 	.word	0x000000ff
        /*0168*/ 	.word	0x00000038
        /*016c*/ 	.short	0x0100
        /*016e*/ 	.byte	0x08
	.zero		1


	//   ....[15]....
        /*0170*/ 	.word	0x00000340
        /*0174*/ 	.word	0x000000ff
        /*0178*/ 	.word	0x00000080
        /*017c*/ 	.short	0x0100
        /*017e*/ 	.byte	0x08
	.zero		1


	//   ....[16]....
        /*0180*/ 	.word	0x00000350
        /*0184*/ 	.word	0x000000ff
        /*0188*/ 	.word	0x00000040
        /*018c*/ 	.short	0x0100
        /*018e*/ 	.byte	0x08
	.zero		1


	//   ....[17]....
        /*0190*/ 	.word	0x00000360
        /*0194*/ 	.word	0x000000ff
        /*0198*/ 	.word	0x00000088
        /*019c*/ 	.short	0x0100
        /*019e*/ 	.byte	0x08
	.zero		1


	//   ....[18]....
        /*01a0*/ 	.word	0x00000600
        /*01a4*/ 	.word	0x000000ff
        /*01a8*/ 	.word	0x000000a0
        /*01ac*/ 	.short	0x0100
        /*01ae*/ 	.byte	0x06
	.zero		1


	//   ....[19]....
        /*01b0*/ 	.word	0x00000660
        /*01b4*/ 	.word	0x000000ff
        /*01b8*/ 	.word	0x000000a8
        /*01bc*/ 	.short	0x0100
        /*01be*/ 	.byte	0x06
	.zero		1


	//   ....[20]....
        /*01c0*/ 	.word	0x00001280
        /*01c4*/ 	.word	0x00000003
        /*01c8*/ 	.word	0x00000000
        /*01cc*/ 	.short	0x010a
        /*01ce*/ 	.byte	0x3f
	.zero		1


	//   ....[21]....
        /*01d0*/ 	.word	0x000012c0
        /*01d4*/ 	.word	0x00000003
        /*01d8*/ 	.word	0x00000000
        /*01dc*/ 	.short	0x010a
        /*01de*/ 	.byte	0x3f
	.zero		1


	//   ....[22]....
        /*01e0*/ 	.word	0x00001620
        /*01e4*/ 	.word	0x000000ff
        /*01e8*/ 	.word	0x00000000
        /*01ec*/ 	.short	0x010a
        /*01ee*/ 	.byte	0x08
	.zero		1


	//   ....[23]....
        /*01f0*/ 	.word	0x00001660
        /*01f4*/ 	.word	0x000000ff
        /*01f8*/ 	.word	0x00000000
        /*01fc*/ 	.short	0x010a
        /*01fe*/ 	.byte	0x08
	.zero		1


	//   ....[24]....
        /*0200*/ 	.word	0x00001880
        /*0204*/ 	.word	0x000000ff
        /*0208*/ 	.word	0x00000000
        /*020c*/ 	.short	0x0101
        /*020e*/ 	.byte	0x08
	.zero		1


	//   ....[25]....
        /*0210*/ 	.word	0x00001a80
        /*0214*/ 	.word	0x000000ff
        /*0218*/ 	.word	0x00000000
        /*021c*/ 	.short	0x0101
        /*021e*/ 	.byte	0x06
	.zero		1


	//   ....[26]....
        /*0220*/ 	.word	0x0000b350
        /*0224*/ 	.word	0x0000000e
        /*0228*/ 	.word	0x00000048
        /*022c*/ 	.short	0x010a
        /*022e*/ 	.byte	0x3f
	.zero		1


	//   ....[27]....
        /*0230*/ 	.word	0x0000b730
        /*0234*/ 	.word	0x00000006
        /*0238*/ 	.word	0x000000a8
        /*023c*/ 	.short	0x0101
        /*023e*/ 	.byte	0x3f
	.zero		1


	//   ....[28]....
        /*0240*/ 	.word	0x0000be60
        /*0244*/ 	.word	0x00000007
        /*0248*/ 	.word	0x00000000
        /*024c*/ 	.short	0x010a
        /*024e*/ 	.byte	0x3f
	.zero		1


	//   ....[29]....
        /*0250*/ 	.word	0x0000bee0
        /*0254*/ 	.word	0x00000009
        /*0258*/ 	.word	0x00000000
        /*025c*/ 	.short	0x010a
        /*025e*/ 	.byte	0x3f
	.zero		1


	//   ....[30]....
        /*0260*/ 	.word	0x0000bf70
        /*0264*/ 	.word	0x00000006
        /*0268*/ 	.word	0x00000000
        /*026c*/ 	.short	0x010a
        /*026e*/ 	.byte	0x3f
	.zero		1


	//   ....[31]....
        /*0270*/ 	.word	0x0000c000
        /*0274*/ 	.word	0x00000009
        /*0278*/ 	.word	0x00000000
        /*027c*/ 	.short	0x010a
        /*027e*/ 	.byte	0x3f
	.zero		1


	//   ....[32]....
        /*0280*/ 	.word	0x0000c090
        /*0284*/ 	.word	0x00000006
        /*0288*/ 	.word	0x00000000
        /*028c*/ 	.short	0x010a
        /*028e*/ 	.byte	0x3f
	.zero		1


	//   ....[33]....
        /*0290*/ 	.word	0x0000c120
        /*0294*/ 	.word	0x00000009
        /*0298*/ 	.word	0x00000000
        /*029c*/ 	.short	0x010a
        /*029e*/ 	.byte	0x3f
	.zero		1


	//   ....[34]....
        /*02a0*/ 	.word	0x0000c1b0
        /*02a4*/ 	.word	0x00000006
        /*02a8*/ 	.word	0x00000000
        /*02ac*/ 	.short	0x010a
        /*02ae*/ 	.byte	0x3f
	.zero		1


	//   ....[35]....
        /*02b0*/ 	.word	0x0000c240
        /*02b4*/ 	.word	0x00000009
        /*02b8*/ 	.word	0x00000000
        /*02bc*/ 	.short	0x010a
        /*02be*/ 	.byte	0x3f
	.zero		1


	//   ....[36]....
        /*02c0*/ 	.word	0x0000c2d0
        /*02c4*/ 	.word	0x00000003
        /*02c8*/ 	.word	0x00000000
        /*02cc*/ 	.short	0x010a
        /*02ce*/ 	.byte	0x3f
	.zero		1


	//   ....[37]....
        /*02d0*/ 	.word	0x0000c330
        /*02d4*/ 	.word	0x00000003
        /*02d8*/ 	.word	0x00000000
        /*02dc*/ 	.short	0x010a
        /*02de*/ 	.byte	0x3f
	.zero		1


	//   ....[38]....
        /*02e0*/ 	.word	0x0000c390
        /*02e4*/ 	.word	0x00000004
        /*02e8*/ 	.word	0x00000000
        /*02ec*/ 	.short	0x010a
        /*02ee*/ 	.byte	0x3f
	.zero		1


	//   ....[39]....
        /*02f0*/ 	.word	0x0000c460
        /*02f4*/ 	.word	0x0000000e
        /*02f8*/ 	.word	0x00000048
        /*02fc*/ 	.short	0x010a
        /*02fe*/ 	.byte	0x3f
	.zero		1


	//   ....[40]....
        /*0300*/ 	.word	0x0000c530
        /*0304*/ 	.word	0x00000007
        /*0308*/ 	.word	0x00000000
        /*030c*/ 	.short	0x010a
        /*030e*/ 	.byte	0x3f
	.zero		1


	//   ....[41]....
        /*0310*/ 	.word	0x0000c580
        /*0314*/ 	.word	0x00000009
        /*0318*/ 	.word	0x00000000
        /*031c*/ 	.short	0x010a
        /*031e*/ 	.byte	0x3f
	.zero		1


	//   ....[42]....
        /*0320*/ 	.word	0x0000c5d0
        /*0324*/ 	.word	0x00000006
        /*0328*/ 	.word	0x00000000
        /*032c*/ 	.short	0x010a
        /*032e*/ 	.byte	0x3f
	.zero		1


	//   ....[43]....
        /*0330*/ 	.word	0x0000c620
        /*0334*/ 	.word	0x00000009
        /*0338*/ 	.word	0x00000000
        /*033c*/ 	.short	0x010a
        /*033e*/ 	.byte	0x3f
	.zero		1


	//   ....[44]....
        /*0340*/ 	.word	0x0000c670
        /*0344*/ 	.word	0x00000006
        /*0348*/ 	.word	0x00000000
        /*034c*/ 	.short	0x010a
        /*034e*/ 	.byte	0x3f
	.zero		1


	//   ....[45]....
        /*0350*/ 	.word	0x0000c6c0
        /*0354*/ 	.word	0x00000009
        /*0358*/ 	.word	0x00000000
        /*035c*/ 	.short	0x010a
        /*035e*/ 	.byte	0x3f
	.zero		1


	//   ....[46]....
        /*0360*/ 	.word	0x0000c710
        /*0364*/ 	.word	0x00000006
        /*0368*/ 	.word	0x00000000
        /*036c*/ 	.short	0x010a
        /*036e*/ 	.byte	0x3f
	.zero		1


	//   ....[47]....
        /*0370*/ 	.word	0x0000c760
        /*0374*/ 	.word	0x00000009
        /*0378*/ 	.word	0x00000000
        /*037c*/ 	.short	0x010a
        /*037e*/ 	.byte	0x3f
	.zero		1


	//----- nvinfo : EIATTR_NUM_MBARRIERS
	.align		4
.L_35:
        /*0380*/ 	.byte	0x03, 0x38
        /*0382*/ 	.short	0x0014


	//----- nvinfo : EIATTR_EXIT_INSTR_OFFSETS
	.align		4
        /*0384*/ 	.byte	0x04, 0x1c
        /*0386*/ 	.short	(.L_37 - .L_36)


	//   ....[0]....
.L_36:
        /*0388*/ 	.word	0x000006b0


	//   ....[1]....
        /*038c*/ 	.word	0x00000f70


	//   ....[2]....
        /*0390*/ 	.word	0x0000a9a0


	//   ....[3]....
        /*0394*/ 	.word	0x0000afd0


	//   ....[4]....
        /*0398*/ 	.word	0x0000c320


	//----- nvinfo : EIATTR_MAX_THREADS
	.align		4
.L_37:
        /*039c*/ 	.byte	0x04, 0x05
        /*039e*/ 	.short	(.L_39 - .L_38)
.L_38:
        /*03a0*/ 	.word	0x00000180
        /*03a4*/ 	.word	0x00000001
        /*03a8*/ 	.word	0x00000001


	//----- nvinfo : EIATTR_CRS_STACK_SIZE
	.align		4
.L_39:
        /*03ac*/ 	.byte	0x04, 0x1e
        /*03ae*/ 	.short	(.L_41 - .L_40)
.L_40:
        /*03b0*/ 	.word	0x00000000


	//----- nvinfo : EIATTR_CBANK_PARAM_SIZE
	.align		4
.L_41:
        /*03b4*/ 	.byte	0x03, 0x19
        /*03b6*/ 	.short	0x0470


	//----- nvinfo : EIATTR_PARAM_CBANK
	.align		4
        /*03b8*/ 	.byte	0x04, 0x0a
        /*03ba*/ 	.short	(.L_43 - .L_42)
	.align		4
.L_42:
        /*03bc*/ 	.word	index@(.nv.constant0._ZN7cutlass13device_kernelINS_4gemm6kernel13GemmUniversalIN4cute5tupleIJiiiiEEENS1_10collective13CollectiveMmaINS1_34MainloopSm90TmaGmmaWarpSpecializedILi9ENS5_IJNS4_1CILi1EEESB_SB_EEENS1_35KernelTmaWarpSpecializedCooperativeEEENS5_IJNSA_ILi256EEENSA_ILi128EEENSA_ILi32EEEEEENS_6half_tENS5_IJlSB_lEEESJ_NS5_IJSB_llEEENS4_8TiledMMAINS4_8MMA_AtomIJNS4_4SM904GMMA26MMA_64x128x16_F32F16F16_SSILNSP_5MajorE0ELSR_1ELNSP_7ScaleInE1ELSS_1EEEEEENS4_6LayoutINS5_IJNSA_ILi2EEESB_SB_EEENS5_IJSB_NSA_ILi0EEESY_EEEEENS5_IJNS4_10UnderscoreES11_S11_EEEEENS4_13SM90_TMA_LOADENS4_14ComposedLayoutINS4_7SwizzleILi2ELi4ELi3EEENS4_18smem_ptr_flag_bitsILi16EEENSV_INS5_IJNSA_ILi8EEESH_EEENS5_IJSH_SB_EEEEEEEvNS4_8identityES14_NS15_INS16_ILi3ELi4ELi3EEES19_NSV_INS5_IJNSA_ILi64EEES1A_EEENS5_IJSB_S1H_EEEEEEEvS1F_EENS_8epilogue10collective6detail29Sm90TmaWarpSpecializedAdapterINS1O_15DefaultEpilogueISJ_SK_SK_NS1N_6thread17LinearCombinationISJ_Li1EffLNS1S_9ScaleType4KindE0ELNS_15FloatRoundStyleE2ESJ_EENS1_15EpilogueDefaultEEEEEvvEEEEvNT_6ParamsE)
        /*03c0*/ 	.short	0x0210
        /*03c2*/ 	.short	0x0470


	//----- nvinfo : EIATTR_SW_WAR
	.align		4
.L_43:
        /*03c4*/ 	.byte	0x04, 0x36
        /*03c6*/ 	.short	(.L_45 - .L_44)
.L_44:
        /*03c8*/ 	.word	0x00000008
.L_45:


//--------------------- .nv.callgraph             --------------------------
	.section	.nv.callgraph,"",@"SHT_CUDA_CALLGRAPH"
	.align	4
	.sectionentsize	8
	.align		4
        /*0000*/ 	.word	0x00000000
	.align		4
        /*0004*/ 	.word	0xffffffff
	.align		4
        /*0008*/ 	.word	index@(_ZN7cutlass13device_kernelINS_4gemm6kernel13GemmUniversalIN4cute5tupleIJiiiiEEENS1_10collective13CollectiveMmaINS1_34MainloopSm90TmaGmmaWarpSpecializedILi9ENS5_IJNS4_1CILi1EEESB_SB_EEENS1_35KernelTmaWarpSpecializedCooperativeEEENS5_IJNSA_ILi256EEENSA_ILi128EEENSA_ILi32EEEEEENS_6half_tENS5_IJlSB_lEEESJ_NS5_IJSB_llEEENS4_8TiledMMAINS4_8MMA_AtomIJNS4_4SM904GMMA26MMA_64x128x16_F32F16F16_SSILNSP_5MajorE0ELSR_1ELNSP_7ScaleInE1ELSS_1EEEEEENS4_6LayoutINS5_IJNSA_ILi2EEESB_SB_EEENS5_IJSB_NSA_ILi0EEESY_EEEEENS5_IJNS4_10UnderscoreES11_S11_EEEEENS4_13SM90_TMA_LOADENS4_14ComposedLayoutINS4_7SwizzleILi2ELi4ELi3EEENS4_18smem_ptr_flag_bitsILi16EEENSV_INS5_IJNSA_ILi8EEESH_EEENS5_IJSH_SB_EEEEEEEvNS4_8identityES14_NS15_INS16_ILi3ELi4ELi3EEES19_NSV_INS5_IJNSA_ILi64EEES1A_EEENS5_IJSB_S1H_EEEEEEEvS1F_EENS_8epilogue10collective6detail29Sm90TmaWarpSpecializedAdapterINS1O_15DefaultEpilogueISJ_SK_SK_NS1N_6thread17LinearCombinationISJ_Li1EffLNS1S_9ScaleType4KindE0ELNS_15FloatRoundStyleE2ESJ_EENS1_15EpilogueDefaultEEEEEvvEEEEvNT_6ParamsE)
	.align		4
        /*000c*/ 	.word	index@(__assertfail)
	.align		4
        /*0010*/ 	.word	0x00000000
	.align		4
        /*0014*/ 	.word	0xfffffffe
	.align		4
        /*0018*/ 	.word	0x00000000
	.align		4
        /*001c*/ 	.word	0xfffffffd
	.align		4
        /*0020*/ 	.word	0x00000000
	.align		4
        /*0024*/ 	.word	0xfffffffc


//--------------------- .nv.constant4             --------------------------
	.section	.nv.constant4,"a",@progbits
	.align	8
	.align		8
.nv.constant4:
        /*0000*/ 	.dword	__assertfail
	.align		8
        /*0008*/ 	.dword	__unnamed_1
	.align		8
        /*0010*/ 	.dword	_ZN40_INTERNAL_7ce0170a_4_k_cu_c7b375d6_252924cuda3std3__45__cpo5beginE
	.align		8
        /*0018*/ 	.dword	_ZN40_INTERNAL_7ce0170a_4_k_cu_c7b375d6_252924cuda3std3__45__cpo3endE
	.align		8
        /*0020*/ 	.dword	_ZN40_INTERNAL_7ce0170a_4_k_cu_c7b375d6_252924cuda3std3__45__cpo6cbeginE
	.align		8
        /*0028*/ 	.dword	_ZN40_INTERNAL_7ce0170a_4_k_cu_c7b375d6_252924cuda3std3__45__cpo4cendE
	.align		8
        /*0030*/ 	.dword	_ZN40_INTERNAL_7ce0170a_4_k_cu_c7b375d6_252924cuda3std3__442_GLOBAL__N__7ce0170a_4_k_cu_c7b375d6_252926ignoreE
	.align		8
        /*0038*/ 	.dword	_ZN40_INTERNAL_7ce0170a_4_k_cu_c7b375d6_252924cuda3std3__419piecewise_constructE
	.align		8
        /*0040*/ 	.dword	_ZN40_INTERNAL_7ce0170a_4_k_cu_c7b375d6_252924cuda3std3__48in_placeE
	.align		8
        /*0048*/ 	.dword	_ZN40_INTERNAL_7ce0170a_4_k_cu_c7b375d6_252924cuda3std6ranges3__45__cpo4swapE
	.align		8
        /*0050*/ 	.dword	_ZN40_INTERNAL_7ce0170a_4_k_cu_c7b375d6_252924cuda3std6ranges3__45__cpo9iter_moveE
	.align		8
        /*0058*/ 	.dword	_ZN40_INTERNAL_7ce0170a_4_k_cu_c7b375d6_252924cute7productE
	.align		8
        /*0060*/ 	.dword	_ZN40_INTERNAL_7ce0170a_4_k_cu_c7b375d6_252924cute1_E
	.align		8
        /*0068*/ 	.dword	$str$22
	.align		8
        /*0070*/ 	.dword	$str$23


//--------------------- .text._ZN7cutlass13device_kernelINS_4gemm6kernel13GemmUniversalIN4cute5tupleIJiiiiEEENS1_10collective13CollectiveMmaINS1_34MainloopSm90TmaGmmaWarpSpecializedILi9ENS5_IJNS4_1CILi1EEESB_SB_EEENS1_35KernelTmaWarpSpecializedCooperativeEEENS5_IJNSA_ILi256EEENSA_ILi128EEENSA_ILi32EEEEEENS_6half_tENS5_IJlSB_lEEESJ_NS5_IJSB_llEEENS4_8TiledMMAINS4_8MMA_AtomIJNS4_4SM904GMMA26MMA_64x128x16_F32F16F16_SSILNSP_5MajorE0ELSR_1ELNSP_7ScaleInE1ELSS_1EEEEEENS4_6LayoutINS5_IJNSA_ILi2EEESB_SB_EEENS5_IJSB_NSA_ILi0EEESY_EEEEENS5_IJNS4_10UnderscoreES11_S11_EEEEENS4_13SM90_TMA_LOADENS4_14ComposedLayoutINS4_7SwizzleILi2ELi4ELi3EEENS4_18smem_ptr_flag_bitsILi16EEENSV_INS5_IJNSA_ILi8EEESH_EEENS5_IJSH_SB_EEEEEEEvNS4_8identityES14_NS15_INS16_ILi3ELi4ELi3EEES19_NSV_INS5_IJNSA_ILi64EEES1A_EEENS5_IJSB_S1H_EEEEEEEvS1F_EENS_8epilogue10collective6detail29Sm90TmaWarpSpecializedAdapterINS1O_15DefaultEpilogueISJ_SK_SK_NS1N_6thread17LinearCombinationISJ_Li1EffLNS1S_9ScaleType4KindE0ELNS_15FloatRoundStyleE2ESJ_EENS1_15EpilogueDefaultEEEEEvvEEEEvNT_6ParamsE --------------------------
	.section	.text._ZN7cutlass13device_kernelINS_4gemm6kernel13GemmUniversalIN4cute5tupleIJiiiiEEENS1_10collective13CollectiveMmaINS1_34MainloopSm90TmaGmmaWarpSpecializedILi9ENS5_IJNS4_1CILi1EEESB_SB_EEENS1_35KernelTmaWarpSpecializedCooperativeEEENS5_IJNSA_ILi256EEENSA_ILi128EEENSA_ILi32EEEEEENS_6half_tENS5_IJlSB_lEEESJ_NS5_IJSB_llEEENS4_8TiledMMAINS4_8MMA_AtomIJNS4_4SM904GMMA26MMA_64x128x16_F32F16F16_SSILNSP_5MajorE0ELSR_1ELNSP_7ScaleInE1ELSS_1EEEEEENS4_6LayoutINS5_IJNSA_ILi2EEESB_SB_EEENS5_IJSB_NSA_ILi0EEESY_EEEEENS5_IJNS4_10UnderscoreES11_S11_EEEEENS4_13SM90_TMA_LOADENS4_14ComposedLayoutINS4_7SwizzleILi2ELi4ELi3EEENS4_18smem_ptr_flag_bitsILi16EEENSV_INS5_IJNSA_ILi8EEESH_EEENS5_IJSH_SB_EEEEEEEvNS4_8identityES14_NS15_INS16_ILi3ELi4ELi3EEES19_NSV_INS5_IJNSA_ILi64EEES1A_EEENS5_IJSB_S1H_EEEEEEEvS1F_EENS_8epilogue10collective6detail29Sm90TmaWarpSpecializedAdapterINS1O_15DefaultEpilogueISJ_SK_SK_NS1N_6thread17LinearCombinationISJ_Li1EffLNS1S_9ScaleType4KindE0ELNS_15FloatRoundStyleE2ESJ_EENS1_15EpilogueDefaultEEEEEvvEEEEvNT_6ParamsE,"ax",@progbits
	.align	128
.text._ZN7cutlass13device_kernelINS_4gemm6kernel13GemmUniversalIN4cute5tupleIJiiiiEEENS1_10collective13CollectiveMmaINS1_34MainloopSm90TmaGmmaWarpSpecializedILi9ENS5_IJNS4_1CILi1EEESB_SB_EEENS1_35KernelTmaWarpSpecializedCooperativeEEENS5_IJNSA_ILi256EEENSA_ILi128EEENSA_ILi32EEEEEENS_6half_tENS5_IJlSB_lEEESJ_NS5_IJSB_llEEENS4_8TiledMMAINS4_8MMA_AtomIJNS4_4SM904GMMA26MMA_64x128x16_F32F16F16_SSILNSP_5MajorE0ELSR_1ELNSP_7ScaleInE1ELSS_1EEEEEENS4_6LayoutINS5_IJNSA_ILi2EEESB_SB_EEENS5_IJSB_NSA_ILi0EEESY_EEEEENS5_IJNS4_10UnderscoreES11_S11_EEEEENS4_13SM90_TMA_LOADENS4_14ComposedLayoutINS4_7SwizzleILi2ELi4ELi3EEENS4_18smem_ptr_flag_bitsILi16EEENSV_INS5_IJNSA_ILi8EEESH_EEENS5_IJSH_SB_EEEEEEEvNS4_8identityES14_NS15_INS16_ILi3ELi4ELi3EEES19_NSV_INS5_IJNSA_ILi64EEES1A_EEENS5_IJSB_S1H_EEEEEEEvS1F_EENS_8epilogue10collective6detail29Sm90TmaWarpSpecializedAdapterINS1O_15DefaultEpilogueISJ_SK_SK_NS1N_6thread17LinearCombinationISJ_Li1EffLNS1S_9ScaleType4KindE0ELNS_15FloatRoundStyleE2ESJ_EENS1_15EpilogueDefaultEEEEEvvEEEEvNT_6ParamsE:
        .type           _ZN7cutlass13device_kernelINS_4gemm6kernel13GemmUniversalIN4cute5tupleIJiiiiEEENS1_10collective13CollectiveMmaINS1_34MainloopSm90TmaGmmaWarpSpecializedILi9ENS5_IJNS4_1CILi1EEESB_SB_EEENS1_35KernelTmaWarpSpecializedCooperativeEEENS5_IJNSA_ILi256EEENSA_ILi128EEENSA_ILi32EEEEEENS_6half_tENS5_IJlSB_lEEESJ_NS5_IJSB_llEEENS4_8TiledMMAINS4_8MMA_AtomIJNS4_4SM904GMMA26MMA_64x128x16_F32F16F16_SSILNSP_5MajorE0ELSR_1ELNSP_7ScaleInE1ELSS_1EEEEEENS4_6LayoutINS5_IJNSA_ILi2EEESB_SB_EEENS5_IJSB_NSA_ILi0EEESY_EEEEENS5_IJNS4_10UnderscoreES11_S11_EEEEENS4_13SM90_TMA_LOADENS4_14ComposedLayoutINS4_7SwizzleILi2ELi4ELi3EEENS4_18smem_ptr_flag_bitsILi16EEENSV_INS5_IJNSA_ILi8EEESH_EEENS5_IJSH_SB_EEEEEEEvNS4_8identityES14_NS15_INS16_ILi3ELi4ELi3EEES19_NSV_INS5_IJNSA_ILi64EEES1A_EEENS5_IJSB_S1H_EEEEEEEvS1F_EENS_8epilogue10collective6detail29Sm90TmaWarpSpecializedAdapterINS1O_15DefaultEpilogueISJ_SK_SK_NS1N_6thread17LinearCombinationISJ_Li1EffLNS1S_9ScaleType4KindE0ELNS_15FloatRoundStyleE2ESJ_EENS1_15EpilogueDefaultEEEEEvvEEEEvNT_6ParamsE,@function
        .size           _ZN7cutlass13device_kernelINS_4gemm6kernel13GemmUniversalIN4cute5tupleIJiiiiEEENS1_10collective13CollectiveMmaINS1_34MainloopSm90TmaGmmaWarpSpecializedILi9ENS5_IJNS4_1CILi1EEESB_SB_EEENS1_35KernelTmaWarpSpecializedCooperativeEEENS5_IJNSA_ILi256EEENSA_ILi128EEENSA_ILi32EEEEEENS_6half_tENS5_IJlSB_lEEESJ_NS5_IJSB_llEEENS4_8TiledMMAINS4_8MMA_AtomIJNS4_4SM904GMMA26MMA_64x128x16_F32F16F16_SSILNSP_5MajorE0ELSR_1ELNSP_7ScaleInE1ELSS_1EEEEEENS4_6LayoutINS5_IJNSA_ILi2EEESB_SB_EEENS5_IJSB_NSA_ILi0EEESY_EEEEENS5_IJNS4_10UnderscoreES11_S11_EEEEENS4_13SM90_TMA_LOADENS4_14ComposedLayoutINS4_7SwizzleILi2ELi4ELi3EEENS4_18smem_ptr_flag_bitsILi16EEENSV_INS5_IJNSA_ILi8EEESH_EEENS5_IJSH_SB_EEEEEEEvNS4_8identityES14_NS15_INS16_ILi3ELi4ELi3EEES19_NSV_INS5_IJNSA_ILi64EEES1A_EEENS5_IJSB_S1H_EEEEEEEvS1F_EENS_8epilogue10collective6detail29Sm90TmaWarpSpecializedAdapterINS1O_15DefaultEpilogueISJ_SK_SK_NS1N_6thread17LinearCombinationISJ_Li1EffLNS1S_9ScaleType4KindE0ELNS_15FloatRoundStyleE2ESJ_EENS1_15EpilogueDefaultEEEEEvvEEEEvNT_6ParamsE,(.L_x_331 - _ZN7cutlass13device_kernelINS_4gemm6kernel13GemmUniversalIN4cute5tupleIJiiiiEEENS1_10collective13CollectiveMmaINS1_34MainloopSm90TmaGmmaWarpSpecializedILi9ENS5_IJNS4_1CILi1EEESB_SB_EEENS1_35KernelTmaWarpSpecializedCooperativeEEENS5_IJNSA_ILi256EEENSA_ILi128EEENSA_ILi32EEEEEENS_6half_tENS5_IJlSB_lEEESJ_NS5_IJSB_llEEENS4_8TiledMMAINS4_8MMA_AtomIJNS4_4SM904GMMA26MMA_64x128x16_F32F16F16_SSILNSP_5MajorE0ELSR_1ELNSP_7ScaleInE1ELSS_1EEEEEENS4_6LayoutINS5_IJNSA_ILi2EEESB_SB_EEENS5_IJSB_NSA_ILi0EEESY_EEEEENS5_IJNS4_10UnderscoreES11_S11_EEEEENS4_13SM90_TMA_LOADENS4_14ComposedLayoutINS4_7SwizzleILi2ELi4ELi3EEENS4_18smem_ptr_flag_bitsILi16EEENSV_INS5_IJNSA_ILi8EEESH_EEENS5_IJSH_SB_EEEEEEEvNS4_8identityES14_NS15_INS16_ILi3ELi4ELi3EEES19_NSV_INS5_IJNSA_ILi64EEES1A_EEENS5_IJSB_S1H_EEEEEEEvS1F_EENS_8epilogue10collective6detail29Sm90TmaWarpSpecializedAdapterINS1O_15DefaultEpilogueISJ_SK_SK_NS1N_6thread17LinearCombinationISJ_Li1EffLNS1S_9ScaleType4KindE0ELNS_15FloatRoundStyleE2ESJ_EENS1_15EpilogueDefaultEEEEEvvEEEEvNT_6ParamsE)
        .other          _ZN7cutlass13device_kernelINS_4gemm6kernel13GemmUniversalIN4cute5tupleIJiiiiEEENS1_10collective13CollectiveMmaINS1_34MainloopSm90TmaGmmaWarpSpecializedILi9ENS5_IJNS4_1CILi1EEESB_SB_EEENS1_35KernelTmaWarpSpecializedCooperativeEEENS5_IJNSA_ILi256EEENSA_ILi128EEENSA_ILi32EEEEEENS_6half_tENS5_IJlSB_lEEESJ_NS5_IJSB_llEEENS4_8TiledMMAINS4_8MMA_AtomIJNS4_4SM904GMMA26MMA_64x128x16_F32F16F16_SSILNSP_5MajorE0ELSR_1ELNSP_7ScaleInE1ELSS_1EEEEEENS4_6LayoutINS5_IJNSA_ILi2EEESB_SB_EEENS5_IJSB_NSA_ILi0EEESY_EEEEENS5_IJNS4_10UnderscoreES11_S11_EEEEENS4_13SM90_TMA_LOADENS4_14ComposedLayoutINS4_7SwizzleILi2ELi4ELi3EEENS4_18smem_ptr_flag_bitsILi16EEENSV_INS5_IJNSA_ILi8EEESH_EEENS5_IJSH_SB_EEEEEEEvNS4_8identityES14_NS15_INS16_ILi3ELi4ELi3EEES19_NSV_INS5_IJNSA_ILi64EEES1A_EEENS5_IJSB_S1H_EEEEEEEvS1F_EENS_8epilogue10collective6detail29Sm90TmaWarpSpecializedAdapterINS1O_15DefaultEpilogueISJ_SK_SK_NS1N_6thread17LinearCombinationISJ_Li1EffLNS1S_9ScaleType4KindE0ELNS_15FloatRoundStyleE2ESJ_EENS1_15EpilogueDefaultEEEEEvvEEEEvNT_6ParamsE,@"STO_CUDA_ENTRY STV_DEFAULT"
_ZN7cutlass13device_kernelINS_4gemm6kernel13GemmUniversalIN4cute5tupleIJiiiiEEENS1_10collective13CollectiveMmaINS1_34MainloopSm90TmaGmmaWarpSpecializedILi9ENS5_IJNS4_1CILi1EEESB_SB_EEENS1_35KernelTmaWarpSpecializedCooperativeEEENS5_IJNSA_ILi256EEENSA_ILi128EEENSA_ILi32EEEEEENS_6half_tENS5_IJlSB_lEEESJ_NS5_IJSB_llEEENS4_8TiledMMAINS4_8MMA_AtomIJNS4_4SM904GMMA26MMA_64x128x16_F32F16F16_SSILNSP_5MajorE0ELSR_1ELNSP_7ScaleInE1ELSS_1EEEEEENS4_6LayoutINS5_IJNSA_ILi2EEESB_SB_EEENS5_IJSB_NSA_ILi0EEESY_EEEEENS5_IJNS4_10UnderscoreES11_S11_EEEEENS4_13SM90_TMA_LOADENS4_14ComposedLayoutINS4_7SwizzleILi2ELi4ELi3EEENS4_18smem_ptr_flag_bitsILi16EEENSV_INS5_IJNSA_ILi8EEESH_EEENS5_IJSH_SB_EEEEEEEvNS4_8identityES14_NS15_INS16_ILi3ELi4ELi3EEES19_NSV_INS5_IJNSA_ILi64EEES1A_EEENS5_IJSB_S1H_EEEEEEEvS1F_EENS_8epilogue10collective6detail29Sm90TmaWarpSpecializedAdapterINS1O_15DefaultEpilogueISJ_SK_SK_NS1N_6thread17LinearCombinationISJ_Li1EffLNS1S_9ScaleType4KindE0ELNS_15FloatRoundStyleE2ESJ_EENS1_15EpilogueDefaultEEEEEvvEEEEvNT_6ParamsE:
[----:B------:R-:W0:Y:S01]  /*0000*/  LDC R1, c[0x0][0x28] ;  /* 0x00000a00ff017b82 */ /* 0x000e220000000800 */
[----:B------:R-:W1:Y:S01]  /*0010*/  S2R R18, SR_TID.X ;  /* 0x0000000000127919 */ /* 0x000e620000002100 */
[----:B------:R-:W-:Y:S01]  /*0020*/  ELECT P0, URZ, PT ;  /* 0x00000000003f782f */ /* 0x000fe20003800000 */
[----:B------:R-:W-:Y:S01]  /*0030*/  BSSY B0, `(.L_x_0) ;  /* 0x000000f000007945 */ /* 0x000fe20003800000 */
[--C-:B-1----:R-:W-:Y:S02]  /*0040*/  SHF.R.U32.HI R0, RZ, 0x5, R18.reuse ;  /* 0x00000005ff007819 */ /* 0x102fe40000011612 */
[----:B------:R-:W-:-:S03]  /*0050*/  SHF.R.U32.HI R22, RZ, 0x7, R18 ;  /* 0x00000007ff167819 */ /* 0x000fc60000011612 */
[----:B------:R-:W1:Y:S04]  /*0060*/  SHFL.IDX PT, R5, R0, RZ, 0x1f ;  /* 0x00001fff00057589 */ /* 0x000e6800000e0000 */
[----:B------:R2:W3:Y:S01]  /*0070*/  SHFL.IDX PT, R8, R22, RZ, 0x1f ;  /* 0x00001fff16087589 */ /* 0x0004e200000e0000 */
[----:B-1----:R-:W-:-:S13]  /*0080*/  ISETP.NE.OR P0, PT, R5, RZ, !P0 ;  /* 0x000000ff0500720c */ /* 0x002fda0004705670 */
[----:B0-23--:R-:W-:Y:S05]  /*0090*/  @P0 BRA `(.L_x_1) ;  /* 0x0000000000200947 */ /* 0x00dfea0003800000 */
[----:B------:R-:W-:Y:S02]  /*00a0*/  ULDC.64 UR4, c[0x0][0x198] ;  /* 0x0000660000047ab9 */ /* 0x000fe40000000a00 */
[----:B------:R-:W-:Y:S02]  /*00b0*/  UIADD3 UR6, UP0, UR4, 0xf0, URZ ;  /* 0x000000f004067890 */ /* 0x000fe4000ff1e03f */
[----:B------:R-:W-:Y:S02]  /*00c0*/  UIADD3 UR4, UP1, UR4, 0x1f0, URZ ;  /* 0x000001f004047890 */ /* 0x000fe4000ff3e03f */
[----:B------:R-:W-:Y:S02]  /*00d0*/  UIADD3.X UR7, URZ, UR5, URZ, UP0, !UPT ;  /* 0x000000053f077290 */ /* 0x000fe400087fe43f */
[----:B------:R-:W-:-:S07]  /*00e0*/  UIADD3.X UR5, URZ, UR5, URZ, UP1, !UPT ;  /* 0x000000053f057290 */ /* 0x000fce0008ffe43f */
[----:B------:R0:W-:Y:S02]  /*00f0*/  UTMACCTL.PF [UR6] ;  /* 0x00000000060079b9 */ /* 0x0001e40008040000 */
[----:B------:R0:W-:Y:S02]  /*0100*/  UTMACCTL.PF [UR4] ;  /* 0x00000000040079b9 */ /* 0x0001e40008040000 */
[----:B0-----:R-:W-:Y:S01]  /*0110*/  NOP ;  /* 0x0000000000007918 */ /* 0x001fe20000000000 */
.L_x_1:
[----:B------:R-:W-:Y:S05]  /*0120*/  BSYNC B0 ;  /* 0x0000000000007941 */ /* 0x000fea0003800000 */
.L_x_0:
[----:B------:R-:W0:Y:S02]  /*0130*/  SHFL.IDX PT, R2, R0, RZ, 0x1f ;  /* 0x00001fff00027589 */ /* 0x000e2400000e0000 */
[----:B0-----:R-:W-:-:S13]  /*0140*/  ISETP.NE.AND P0, PT, R2, RZ, PT ;  /* 0x000000ff0200720c */ /* 0x001fda0003f05270 */
[----:B------:R-:W-:Y:S05]  /*0150*/  @P0 BRA `(.L_x_2) ;  /* 0x00000000008c0947 */ /* 0x000fea0003800000 */
[----:B------:R-:W-:Y:S01]  /*0160*/  ELECT P0, URZ, PT ;  /* 0x00000000003f782f */ /* 0x000fe20003800000 */
[----:B------:R-:W-:-:S12]  /*0170*/  BSSY B0, `(.L_x_2) ;  /* 0x0000021000007945 */ /* 0x000fd80003800000 */
[----:B------:R-:W-:Y:S05]  /*0180*/  @!P0 BRA `(.L_x_3) ;  /* 0x00000000007c8947 */ /* 0x000fea0003800000 */
[----:B------:R-:W0:Y:S01]  /*0190*/  S2UR UR8, SR_CgaCtaId ;  /* 0x00000000000879c3 */ /* 0x000e220000008800 */
[----:B------:R-:W-:Y:S01]  /*01a0*/  UMOV UR4, 0x400 ;  /* 0x0000040000047882 */ /* 0x000fe20000000000 */
[----:B------:R-:W-:Y:S01]  /*01b0*/  UMOV UR5, 0x1 ;  /* 0x0000000100057882 */ /* 0x000fe20000000000 */
[----:B------:R-:W-:Y:S02]  /*01c0*/  UMOV UR6, 0x100 ;  /* 0x0000010000067882 */ /* 0x000fe40000000000 */
[----:B------:R-:W-:-:S04]  /*01d0*/  UIADD3 UR6, -UR6, 0x100000, URZ ;  /* 0x0010000006067890 */ /* 0x000fc8000fffe13f */
[----:B------:R-:W-:Y:S02]  /*01e0*/  USHF.L.U32 UR7, UR6, 0xb, URZ ;  /* 0x0000000b06077899 */ /* 0x000fe4000800063f */
[----:B------:R-:W-:Y:S02]  /*01f0*/  USHF.L.U32 UR6, UR6, 0x1, URZ ;  /* 0x0000000106067899 */ /* 0x000fe4000800063f */
[----:B0-----:R-:W-:Y:S02]  /*0200*/  ULEA UR8, UR8, UR4, 0x18 ;  /* 0x0000000408087291 */ /* 0x001fe4000f8ec03f */
[----:B------:R-:W-:-:S04]  /*0210*/  UIADD3 UR4, -UR5, 0x100000, URZ ;  /* 0x0010000005047890 */ /* 0x000fc8000fffe13f */
[----:B------:R-:W-:Y:S02]  /*0220*/  USHF.L.U32 UR5, UR4, 0xb, URZ ;  /* 0x0000000b04057899 */ /* 0x000fe4000800063f */
[----:B------:R-:W-:Y:S01]  /*0230*/  USHF.L.U32 UR4, UR4, 0x1, URZ ;  /* 0x0000000104047899 */ /* 0x000fe2000800063f */
[----:B------:R-:W0:Y:S11]  /*0240*/  FENCE.VIEW.ASYNC.S ;  /* 0x00000000000073c6 */ /* 0x000e360000000000 */
[----:B0-----:R0:W1:Y:S01]  /*0250*/  SYNCS.EXCH.64 URZ, [UR8], UR4 ;  /* 0x00000004083f75b2 */ /* 0x0010620008000100 */
[----:B------:R0:W2:Y:S01]  /*0260*/  SYNCS.EXCH.64 URZ, [UR8+0x48], UR6 ;  /* 0x00004806083f75b2 */ /* 0x0000a20008000100 */
[----:B------:R0:W3:Y:S01]  /*0270*/  SYNCS.EXCH.64 URZ, [UR8+0x8], UR4 ;  /* 0x00000804083f75b2 */ /* 0x0000e20008000100 */
[----:B------:R0:W4:Y:S01]  /*0280*/  SYNCS.EXCH.64 URZ, [UR8+0x50], UR6 ;  /* 0x00005006083f75b2 */ /* 0x0001220008000100 */
[----:B------:R0:W0:Y:S01]  /*0290*/  SYNCS.EXCH.64 URZ, [UR8+0x10], UR4 ;  /* 0x00001004083f75b2 */ /* 0x0000220008000100 */
        /* <DEDUP_REMOVED lines=13> */
[----:B------:R-:W-:Y:S01]  /*0370*/  NOP ;  /* 0x0000000000007918 */ /* 0x000fe20000000000 */
.L_x_3:
[----:B0-----:R-:W-:Y:S05]  /*0380*/  BSYNC B0 ;  /* 0x0000000000007941 */ /* 0x001fea0003800000 */
.L_x_2:
[----:B------:R-:W0:Y:S01]  /*0390*/  SHFL.IDX PT, R0, R0, RZ, 0x1f ;  /* 0x00001fff00007589 */ /* 0x000e2200000e0000 */
[----:B------:R-:W5:Y:S01]  /*03a0*/  LDC R2, c[0x0][0x65c] ;  /* 0x00019700ff027b82 */ /* 0x000f620000000800 */
[----:B------:R-:W-:Y:S02]  /*03b0*/  ELECT P0, URZ, PT ;  /* 0x00000000003f782f */ /* 0x000fe40003800000 */
[----:B------:R-:W-:Y:S01]  /*03c0*/  SHF.R.S32.HI R6, RZ, 0x1f, R5 ;  /* 0x0000001fff067819 */ /* 0x000fe20000011405 */
[----:B------:R-:W1:Y:S01]  /*03d0*/  S2R R3, SR_CTAID.Y ;  /* 0x0000000000037919 */ /* 0x000e620000002600 */
[----:B------:R-:W-:Y:S01]  /*03e0*/  UMOV UR4, 0x20 ;  /* 0x0000002000047882 */ /* 0x000fe20000000000 */
[----:B------:R-:W-:Y:S01]  /*03f0*/  ISETP.NE.AND P2, PT, R8, RZ, PT ;  /* 0x000000ff0800720c */ /* 0x000fe20003f45270 */
[----:B------:R-:W-:Y:S01]  /*0400*/  NOP ;  /* 0x0000000000007918 */ /* 0x000fe20000000000 */
[----:B------:R-:W2:Y:S01]  /*0410*/  S2R R4, SR_CTAID.X ;  /* 0x0000000000047919 */ /* 0x000ea20000002500 */
[----:B------:R-:W-:Y:S01]  /*0420*/  LEA.HI R6, R6, R5, RZ, 0x2 ;  /* 0x0000000506067211 */ /* 0x000fe200078f10ff */
[----:B------:R-:W-:Y:S01]  /*0430*/  NOP ;  /* 0x0000000000007918 */ /* 0x000fe20000000000 */
[----:B0-----:R-:W-:-:S02]  /*0440*/  ISETP.NE.OR P0, PT, R0, RZ, !P0 ;  /* 0x000000ff0000720c */ /* 0x001fc40004705670 */
[----:B-----5:R-:W-:-:S04]  /*0450*/  ISETP.NE.AND P3, PT, R2, 0x1, PT ;  /* 0x000000010200780c */ /* 0x020fc80003f65270 */
[----:B------:R-:W-:Y:S02]  /*0460*/  P2R R0, PR, RZ, 0x8 ;  /* 0x00000008ff007803 */ /* 0x000fe40000000000 */
[----:B------:R-:W-:-:S05]  /*0470*/  LOP3.LUT R0, R6, 0xfffffffc, RZ, 0xc0, !PT ;  /* 0xfffffffc06007812 */ /* 0x000fca00078ec0ff */
[----:B------:R-:W-:Y:S01]  /*0480*/  VOTEU.ALL UP0, P0 ;  /* 0x00000000003f7886 */ /* 0x000fe20000000000 */
[----:B------:R-:W-:Y:S01]  /*0490*/  IMAD.IADD R0, R5, 0x1, -R0 ;  /* 0x0000000105007824 */ /* 0x000fe200078e0a00 */
[----:B------:R-:W2:Y:S01]  /*04a0*/  @P3 LDC R17, c[0x0][0x10] ;  /* 0x00000400ff113b82 */ /* 0x000ea20000000800 */
[----:B------:R-:W-:Y:S01]  /*04b0*/  VOTEU.ALL UP1, P0 ;  /* 0x00000000003f7886 */ /* 0x000fe20000020000 */
[----:B-1----:R-:W-:Y:S01]  /*04c0*/  @P3 IMAD.MOV.U32 R6, RZ, RZ, R3 ;  /* 0x000000ffff063224 */ /* 0x002fe200078e0003 */
[----:B------:R-:W-:Y:S01]  /*04d0*/  @!UP0 UMOV UR6, 0x400 ;  /* 0x0000040000068882 */ /* 0x000fe20000000000 */
[----:B------:R-:W-:-:S04]  /*04e0*/  @!UP0 UIADD3 UR4, -UR4, 0x100000, URZ ;  /* 0x0010000004048890 */ /* 0x000fc8000fffe13f */
[----:B------:R-:W-:Y:S02]  /*04f0*/  @!UP0 USHF.L.U32 UR5, UR4, 0xb, URZ ;  /* 0x0000000b04058899 */ /* 0x000fe4000800063f */
[----:B------:R-:W-:Y:S01]  /*0500*/  @!UP0 USHF.L.U32 UR4, UR4, 0x1, URZ ;  /* 0x0000000104048899 */ /* 0x000fe2000800063f */
[----:B------:R-:W-:Y:S02]  /*0510*/  @P3 IMAD.MOV.U32 R7, RZ, RZ, RZ ;  /* 0x000000ffff073224 */ /* 0x000fe400078e00ff */
[----:B------:R-:W-:Y:S01]  /*0520*/  IMAD.MOV.U32 R5, RZ, RZ, RZ ;  /* 0x000000ffff057224 */ /* 0x000fe200078e00ff */
[----:B------:R-:W0:Y:S01]  /*0530*/  @!UP0 S2UR UR7, SR_CgaCtaId ;  /* 0x00000000000789c3 */ /* 0x000e220000008800 */
[----:B------:R-:W-:-:S07]  /*0540*/  @P3 IMAD.MOV.U32 R11, RZ, RZ, RZ ;  /* 0x000000ffff0b3224 */ /* 0x000fce00078e00ff */
[----:B------:R-:W1:Y:S01]  /*0550*/  @!P3 LDC R9, c[0x0][0xc] ;  /* 0x00000300ff09bb82 */ /* 0x000e620000000800 */
[----:B--2---:R-:W-:-:S04]  /*0560*/  @P3 IMAD.WIDE.U32 R16, R4, R17, R6 ;  /* 0x0000001104103225 */ /* 0x004fc800078e0006 */
[----:B------:R-:W-:Y:S01]  /*0570*/  @P3 IMAD.IADD R17, R17, 0x1, R11 ;  /* 0x0000000111113824 */ /* 0x000fe200078e020b */
[----:B0-----:R-:W-:Y:S01]  /*0580*/  @!UP0 ULEA UR6, UR7, UR6, 0x18 ;  /* 0x0000000607068291 */ /* 0x001fe2000f8ec03f */
[----:B------:R-:W-:Y:S01]  /*0590*/  VOTEU.ALL UP0, P0 ;  /* 0x00000000003f7886 */ /* 0x000fe20000000000 */
[----:B------:R-:W-:-:S04]  /*05a0*/  ISETP.NE.AND P0, PT, R0, 0x3, PT ;  /* 0x000000030000780c */ /* 0x000fc80003f05270 */
[----:B------:R-:W-:Y:S01]  /*05b0*/  ISETP.EQ.OR P0, PT, R0, RZ, !P0 ;  /* 0x000000ff0000720c */ /* 0x000fe20004702670 */
[----:B-1----:R-:W-:-:S03]  /*05c0*/  @!P3 IMAD.WIDE.U32 R6, R9, R3, R4 ;  /* 0x000000030906b225 */ /* 0x002fc600078e0004 */
[C---:B------:R-:W-:Y:S01]  /*05d0*/  ISETP.EQ.AND P0, PT, R8.reuse, RZ, P0 ;  /* 0x000000ff0800720c */ /* 0x040fe20000702270 */
[----:B------:R-:W-:Y:S01]  /*05e0*/  VIADD R8, R8, 0xffffffff ;  /* 0xffffffff08087836 */ /* 0x000fe20000000000 */
[----:B------:R-:W0:Y:S02]  /*05f0*/  FENCE.VIEW.ASYNC.S ;  /* 0x00000000000073c6 */ /* 0x000e240000000000 */
[----:B0-----:R0:W3:Y:S01]  /*0600*/  @!UP0 SYNCS.EXCH.64 URZ, [UR6+0xa0], UR4 ;  /* 0x0000a004063f85b2 */ /* 0x0010e20008000100 */
[----:B------:R-:W-:Y:S01]  /*0610*/  @!P3 IMAD.MOV.U32 R16, RZ, RZ, R6 ;  /* 0x000000ffff10b224 */ /* 0x000fe200078e0006 */
[----:B------:R-:W-:Y:S02]  /*0620*/  SEL R19, RZ, 0x1, !P0 ;  /* 0x00000001ff137807 */ /* 0x000fe40004000000 */
[----:B------:R-:W-:Y:S02]  /*0630*/  ISETP.GE.U32.AND P1, PT, R8, 0x2, PT ;  /* 0x000000020800780c */ /* 0x000fe40003f26070 */
[----:B------:R-:W-:-:S02]  /*0640*/  @!P3 MOV R17, R7 ;  /* 0x000000070011b202 */ /* 0x000fc40000000f00 */
[----:B------:R-:W-:Y:S01]  /*0650*/  SEL R19, R19, 0x2, P1 ;  /* 0x0000000213137807 */ /* 0x000fe20000800000 */
[----:B------:R0:W3:Y:S01]  /*0660*/  @!UP1 SYNCS.EXCH.64 URZ, [UR6+0xa8], UR4 ;  /* 0x0000a804063f95b2 */ /* 0x0000e20008000100 */
[----:B------:R-:W-:Y:S01]  /*0670*/  NOP ;  /* 0x0000000000007918 */ /* 0x000fe20000000000 */
[----:B---34-:R-:W-:Y:S06]  /*0680*/  BAR.SYNC.DEFER_BLOCKING 0x0 ;  /* 0x0000000000007b1d */ /* 0x018fec0000010000 */
[----:B------:R-:W-:Y:S05]  /*0690*/  @!P2 BRA `(.L_x_4) ;  /* 0x000000a000c4a947 */ /* 0x000fea0003800000 */
[----:B------:R-:W-:-:S13]  /*06a0*/  ISETP.GT.U32.AND P0, PT, R8, 0x1, PT ;  /* 0x000000010800780c */ /* 0x000fda0003f04070 */
[----:B0-----:R-:W-:Y:S05]  /*06b0*/  @P0 EXIT ;  /* 0x000000000000094d */ /* 0x001fea0003800000 */
[----:B------:R-:W-:Y:S01]  /*06c0*/  ULDC.64 UR4, c[0x0][0x650] ;  /* 0x0001940000047ab9 */ /* 0x000fe20000000a00 */
[----:B------:R-:W-:Y:S01]  /*06d0*/  PRMT R0, RZ, 0x7610, R0 ;  /* 0x00007610ff007816 */ /* 0x000fe20000000000 */
[----:B------:R-:W-:Y:S01]  /*06e0*/  IMAD.MOV.U32 R152, RZ, RZ, -0x1 ;  /* 0xffffffffff987424 */ /* 0x000fe200078e00ff */
[----:B------:R-:W-:Y:S01]  /*06f0*/  ISETP.GE.U32.AND P0, PT, R16, UR4, PT ;  /* 0x0000000410007c0c */ /* 0x000fe2000bf06070 */
[----:B------:R-:W-:Y:S02]  /*0700*/  IMAD.MOV.U32 R153, RZ, RZ, -0x1 ;  /* 0xffffffffff997424 */ /* 0x000fe400078e00ff */
[----:B------:R-:W-:Y:S01]  /*0710*/  IMAD.MOV.U32 R23, RZ, RZ, -0x1 ;  /* 0xffffffffff177424 */ /* 0x000fe200078e00ff */
[----:B------:R-:W-:-:S13]  /*0720*/  ISETP.GE.U32.AND.EX P0, PT, R17, UR5, PT, P0 ;  /* 0x0000000511007c0c */ /* 0x000fda000bf06100 */
[----:B------:R-:W-:Y:S05]  /*0730*/  @P0 BRA `(.L_x_5) ;  /* 0x0000000400540947 */ /* 0x000fea0003800000 */
[----:B------:R-:W0:Y:S01]  /*0740*/  LDC.64 R14, c[0x0][0x628] ;  /* 0x00018a00ff0e7b82 */ /* 0x000e220000000a00 */
[----:B------:R-:W-:Y:S02]  /*0750*/  IMAD.MOV.U32 R6, RZ, RZ, R16 ;  /* 0x000000ffff067224 */ /* 0x000fe400078e0010 */
[----:B------:R-:W-:-:S05]  /*0760*/  IMAD.MOV.U32 R7, RZ, RZ, R17 ;  /* 0x000000ffff077224 */ /* 0x000fca00078e0011 */
[----:B------:R-:W1:Y:S08]  /*0770*/  LDC R0, c[0x0][0x630] ;  /* 0x00018c00ff007b82 */ /* 0x000e700000000800 */
[----:B------:R-:W2:Y:S01]  /*0780*/  LDC.64 R20, c[0x0][0x620] ;  /* 0x00018800ff147b82 */ /* 0x000ea20000000a00 */
[----:B0-----:R-:W-:-:S04]  /*0790*/  ISETP.NE.U32.AND P0, PT, R14, RZ, PT ;  /* 0x000000ff0e00720c */ /* 0x001fc80003f05070 */
[----:B------:R-:W-:-:S13]  /*07a0*/  ISETP.NE.AND.EX P0, PT, R15, RZ, PT, P0 ;  /* 0x000000ff0f00720c */ /* 0x000fda0003f05300 */
[----:B-12---:R-:W-:Y:S05]  /*07b0*/  @!P0 BRA `(.L_x_6) ;  /* 0x0000000000288947 */ /* 0x006fea0003800000 */
[----:B------:R-:W0:Y:S02]  /*07c0*/  LDC R11, c[0x0][0x634] ;  /* 0x00018d00ff0b7b82 */ /* 0x000e240000000800 */
[----:B0-----:R-:W-:-:S05]  /*07d0*/  IADD3 R11, P0, R16, R11, RZ ;  /* 0x0000000b100b7210 */ /* 0x001fca0007f1e0ff */
[----:B------:R-:W-:-:S04]  /*07e0*/  IMAD.X R13, RZ, RZ, R17, P0 ;  /* 0x000000ffff0d7224 */ /* 0x000fc800000e0611 */
[----:B------:R-:W-:-:S04]  /*07f0*/  IMAD.WIDE.U32 R6, R13, R14, RZ ;  /* 0x0000000e0d067225 */ /* 0x000fc800078e00ff */
[----:B------:R-:W-:-:S04]  /*0800*/  IMAD.WIDE.U32 R8, P0, R11, R15, R6 ;  /* 0x0000000f0b087225 */ /* 0x000fc80007800006 */
[----:B------:R-:W-:-:S04]  /*0810*/  IMAD.WIDE.U32 R6, R11, R14, RZ ;  /* 0x0000000e0b067225 */ /* 0x000fc800078e00ff */
[----:B------:R-:W-:Y:S01]  /*0820*/  IMAD.X R11, RZ, RZ, RZ, P0 ;  /* 0x000000ffff0b7224 */ /* 0x000fe200000e06ff */
[----:B------:R-:W-:Y:S01]  /*0830*/  IADD3 RZ, P0, R7, R8, RZ ;  /* 0x0000000807ff7210 */ /* 0x000fe20007f1e0ff */
[----:B------:R-:W-:-:S04]  /*0840*/  IMAD.MOV.U32 R10, RZ, RZ, R9 ;  /* 0x000000ffff0a7224 */ /* 0x000fc800078e0009 */
[----:B------:R-:W-:-:S08]  /*0850*/  IMAD.WIDE.U32.X R6, R13, R15, R10, P0 ;  /* 0x0000000f0d067225 */ /* 0x000fd000000e040a */
.L_x_6:
[-CC-:B------:R-:W-:Y:S01]  /*0860*/  SHF.R.U64 R23, R6, R0.reuse, R7.reuse ;  /* 0x0000000006177219 */ /* 0x180fe20000001207 */
[----:B------:R-:W0:Y:S01]  /*0870*/  LDC R10, c[0x0][0x618] ;  /* 0x00018600ff0a7b82 */ /* 0x000e220000000800 */
[----:B------:R-:W-:Y:S01]  /*0880*/  SHF.R.U32.HI R5, RZ, R0, R7 ;  /* 0x00000000ff057219 */ /* 0x000fe20000011607 */
[----:B------:R-:W-:Y:S01]  /*0890*/  ULDC UR4, c[0x0][0x150] ;  /* 0x0000540000047ab9 */ /* 0x000fe20000000800 */
[----:B------:R-:W-:Y:S02]  /*08a0*/  IADD3 R9, P0, RZ, -R23, RZ ;  /* 0x80000017ff097210 */ /* 0x000fe40007f1e0ff */
[----:B------:R-:W-:Y:S02]  /*08b0*/  I2FP.F32.U32 R0, R4 ;  /* 0x0000000400007245 */ /* 0x000fe40000201000 */
[----:B------:R-:W-:Y:S01]  /*08c0*/  IADD3.X R11, RZ, ~R5, RZ, P0, !PT ;  /* 0x80000005ff0b7210 */ /* 0x000fe200007fe4ff */
[----:B------:R-:W1:Y:S01]  /*08d0*/  LDC.64 R28, c[0x0][0x640] ;  /* 0x00019000ff1c7b82 */ /* 0x000e620000000a00 */
[----:B------:R-:W-:-:S04]  /*08e0*/  IMAD.WIDE.U32 R6, R9, R20, R16 ;  /* 0x0000001409067225 */ /* 0x000fc800078e0010 */
[----:B------:R-:W-:Y:S01]  /*08f0*/  FMUL R0, R0, UR4 ;  /* 0x0000000400007c20 */ /* 0x000fe20008400000 */
[----:B------:R-:W-:Y:S01]  /*0900*/  ULDC UR4, c[0x0][0x154] ;  /* 0x0000550000047ab9 */ /* 0x000fe20000000800 */
[----:B------:R-:W-:Y:S01]  /*0910*/  IMAD R8, R11, R20, RZ ;  /* 0x000000140b087224 */ /* 0x000fe200078e02ff */
[----:B------:R-:W2:Y:S03]  /*0920*/  LDC R5, c[0x0][0x144] ;  /* 0x00005100ff057b82 */ /* 0x000ea60000000800 */
[----:B------:R-:W3:Y:S01]  /*0930*/  F2I.U32.TRUNC.NTZ R0, R0 ;  /* 0x0000000000007305 */ /* 0x000ee2000020f000 */
[----:B------:R-:W-:-:S04]  /*0940*/  IMAD R9, R9, R21, R8 ;  /* 0x0000001509097224 */ /* 0x000fc800078e0208 */
[----:B------:R-:W-:Y:S01]  /*0950*/  IMAD.IADD R7, R7, 0x1, R9 ;  /* 0x0000000107077824 */ /* 0x000fe200078e0209 */
[----:B------:R-:W4:Y:S01]  /*0960*/  LDC R12, c[0x0][0x608] ;  /* 0x00018200ff0c7b82 */ /* 0x000f220000000800 */
[----:B------:R-:W-:-:S03]  /*0970*/  IMAD.MOV.U32 R9, RZ, RZ, -0x1 ;  /* 0xffffffffff097424 */ /* 0x000fc600078e00ff */
[-CC-:B0-----:R-:W-:Y:S02]  /*0980*/  SHF.R.U64 R20, R6, R10.reuse, R7.reuse ;  /* 0x0000000a06147219 */ /* 0x181fe40000001207 */
[----:B------:R-:W-:Y:S02]  /*0990*/  I2FP.F32.U32 R6, R3 ;  /* 0x0000000300067245 */ /* 0x000fe40000201000 */
[----:B------:R-:W-:Y:S01]  /*09a0*/  SHF.R.U32.HI R7, RZ, R10, R7 ;  /* 0x0000000aff077219 */ /* 0x000fe20000011607 */
[----:B------:R-:W0:Y:S01]  /*09b0*/  LDC R26, c[0x0][0x658] ;  /* 0x00019600ff1a7b82 */ /* 0x000e220000000800 */
[----:B-1----:R-:W-:Y:S01]  /*09c0*/  ISETP.NE.U32.AND P0, PT, R28, RZ, PT ;  /* 0x000000ff1c00720c */ /* 0x002fe20003f05070 */
[----:B---3--:R-:W-:Y:S02]  /*09d0*/  IMAD.MOV R8, RZ, RZ, -R0 ;  /* 0x000000ffff087224 */ /* 0x008fe400078e0a00 */
[----:B------:R-:W-:Y:S01]  /*09e0*/  FMUL R6, R6, UR4 ;  /* 0x0000000406067c20 */ /* 0x000fe20008400000 */
[----:B------:R-:W-:-:S03]  /*09f0*/  ISETP.NE.AND.EX P0, PT, R29, RZ, PT, P0 ;  /* 0x000000ff1d00720c */ /* 0x000fc60003f05300 */
[----:B------:R-:W1:Y:S01]  /*0a00*/  LDC R14, c[0x0][0x148] ;  /* 0x00005200ff0e7b82 */ /* 0x000e620000000800 */
[----:B--2---:R-:W-:-:S07]  /*0a10*/  IMAD R0, R5, R8, R4 ;  /* 0x0000000805007224 */ /* 0x004fce00078e0204 */
[----:B------:R-:W2:Y:S01]  /*0a20*/  LDC R24, c[0x0][0x600] ;  /* 0x00018000ff187b82 */ /* 0x000ea20000000800 */
[-CC-:B----4-:R-:W-:Y:S02]  /*0a30*/  SHF.R.U64 R30, R20, R12.reuse, R7.reuse ;  /* 0x0000000c141e7219 */ /* 0x190fe40000001207 */
[----:B------:R-:W-:Y:S01]  /*0a40*/  SHF.R.U32.HI R5, RZ, R12, R7 ;  /* 0x0000000cff057219 */ /* 0x000fe20000011607 */
[----:B------:R-:W-:Y:S01]  /*0a50*/  IMAD.MOV.U32 R7, RZ, RZ, 0x1 ;  /* 0x00000001ff077424 */ /* 0x000fe200078e00ff */
[----:B------:R3:W4:Y:S03]  /*0a60*/  F2I.U32.TRUNC.NTZ R12, R6 ;  /* 0x00000006000c7305 */ /* 0x000726000020f000 */
[----:B------:R-:W1:Y:S01]  /*0a70*/  LDC R15, c[0x0][0x648] ;  /* 0x00019200ff0f7b82 */ /* 0x000e620000000800 */
[-C--:B0-----:R-:W-:Y:S02]  /*0a80*/  SHF.L.U32 R4, R9, R26.reuse, RZ ;  /* 0x0000001a09047219 */ /* 0x081fe400000006ff */
[----:B------:R-:W-:-:S02]  /*0a90*/  SHF.R.U64 R32, R30, R26, R5 ;  /* 0x0000001a1e207219 */ /* 0x000fc40000001205 */
[----:B------:R-:W-:Y:S02]  /*0aa0*/  LOP3.LUT R11, RZ, R4, RZ, 0x33, !PT ;  /* 0x00000004ff0b7212 */ /* 0x000fe400078e33ff */
[-C--:B------:R-:W-:Y:S01]  /*0ab0*/  SHF.R.U32.HI R5, RZ, R26.reuse, R5 ;  /* 0x0000001aff057219 */ /* 0x080fe20000011605 */
[----:B------:R-:W0:Y:S01]  /*0ac0*/  LDC R21, c[0x0][0x638] ;  /* 0x00018e00ff157b82 */ /* 0x000e220000000800 */
[----:B------:R-:W-:Y:S01]  /*0ad0*/  SHF.L.U32 R10, R7, R26, RZ ;  /* 0x0000001a070a7219 */ /* 0x000fe200000006ff */
[----:B------:R-:W-:-:S06]  /*0ae0*/  IMAD.MOV.U32 R4, RZ, RZ, R32 ;  /* 0x000000ffff047224 */ /* 0x000fcc00078e0020 */
[----:B------:R-:W0:Y:S01]  /*0af0*/  LDC R152, c[0x0][0x610] ;  /* 0x00018400ff987b82 */ /* 0x000e220000000800 */
[----:B---34-:R-:W-:Y:S05]  /*0b00*/  @!P0 BRA `(.L_x_7) ;  /* 0x0000000000288947 */ /* 0x018fea0003800000 */
[----:B------:R-:W3:Y:S02]  /*0b10*/  LDC R9, c[0x0][0x64c] ;  /* 0x00019300ff097b82 */ /* 0x000ee40000000800 */
[----:B---3--:R-:W-:-:S05]  /*0b20*/  IADD3 R9, P0, R32, R9, RZ ;  /* 0x0000000920097210 */ /* 0x008fca0007f1e0ff */
        /* <DEDUP_REMOVED lines=8> */
.L_x_7:
[----:B-1----:R-:W-:Y:S01]  /*0bb0*/  SHF.R.U64 R4, R4, R15, R5 ;  /* 0x0000000f04047219 */ /* 0x002fe20000001205 */
[----:B--2---:R-:W-:Y:S01]  /*0bc0*/  VIADD R5, R24, 0xffffffff ;  /* 0xffffffff18057836 */ /* 0x004fe20000000000 */
[----:B------:R-:W-:Y:S02]  /*0bd0*/  IADD3 R12, -R12, RZ, RZ ;  /* 0x000000ff0c0c7210 */ /* 0x000fe40007ffe1ff */
[----:B------:R-:W-:Y:S01]  /*0be0*/  LOP3.LUT R11, R30, R11, RZ, 0xc0, !PT ;  /* 0x0000000b1e0b7212 */ /* 0x000fe200078ec0ff */
[----:B------:R-:W-:Y:S01]  /*0bf0*/  IMAD.MOV R6, RZ, RZ, -R4 ;  /* 0x000000ffff067224 */ /* 0x000fe200078e0a04 */
[----:B------:R-:W-:Y:S01]  /*0c00*/  LOP3.LUT R5, R20, R5, RZ, 0xc0, !PT ;  /* 0x0000000514057212 */ /* 0x000fe200078ec0ff */
[----:B------:R-:W-:Y:S02]  /*0c10*/  @P3 IMAD R0, R14, R12, R3 ;  /* 0x0000000c0e003224 */ /* 0x000fe400078e0203 */
[----:B------:R-:W-:Y:S02]  /*0c20*/  IMAD R11, R10, R4, R11 ;  /* 0x000000040a0b7224 */ /* 0x000fe400078e020b */
[----:B0-----:R-:W-:-:S02]  /*0c30*/  IMAD R3, R6, R21, R32 ;  /* 0x0000001506037224 */ /* 0x001fc400078e0220 */
[----:B------:R-:W-:Y:S02]  /*0c40*/  IMAD R152, R11, R152, R0 ;  /* 0x000000980b987224 */ /* 0x000fe400078e0200 */
[----:B------:R-:W-:Y:S02]  /*0c50*/  IMAD R3, R3, R24, R5 ;  /* 0x0000001803037224 */ /* 0x000fe400078e0205 */
[----:B------:R-:W-:-:S03]  /*0c60*/  IMAD.MOV.U32 R0, RZ, RZ, 0x1 ;  /* 0x00000001ff007424 */ /* 0x000fc600078e00ff */
[----:B------:R-:W-:Y:S02]  /*0c70*/  SEL R153, R3, R152, !P3 ;  /* 0x0000009803997207 */ /* 0x000fe40005800000 */
[----:B------:R-:W-:-:S07]  /*0c80*/  SEL R152, R152, R3, !P3 ;  /* 0x0000000398987207 */ /* 0x000fce0005800000 */
.L_x_5:
[----:B------:R-:W-:-:S08]  /*0c90*/  NOP ;  /* 0x0000000000007918 */ /* 0x000fd00000000000 */
[----:B------:R-:W0:Y:S02]  /*0ca0*/  USETMAXREG.TRY_ALLOC.CTAPOOL UP0, 0xe8 ;  /* 0x000000e8000079c8 */ /* 0x000e240008000600 */
[----:B0-----:R-:W-:-:S13]  /*0cb0*/  PLOP3.LUT P0, PT, PT, PT, UP0, 0x80, 0x0 ;  /* 0x000000000000781c */ /* 0x001fda0003f0f008 */
[----:B------:R-:W-:Y:S05]  /*0cc0*/  @!P0 BRA `(.L_x_5) ;  /* 0xfffffffc00f08947 */ /* 0x000fea000383ffff */
[----:B------:R-:W-:Y:S01]  /*0cd0*/  ULDC.64 UR4, c[0x0][0x598] ;  /* 0x0001660000047ab9 */ /* 0x000fe20000000a00 */
[----:B------:R-:W-:Y:S01]  /*0ce0*/  ULDC.64 UR36, c[0x0][0x208] ;  /* 0x0000820000247ab9 */ /* 0x000fe20000000a00 */
[----:B------:R-:W-:-:S04]  /*0cf0*/  ISETP.NE.U32.AND P0, PT, RZ, UR4, PT ;  /* 0x00000004ff007c0c */ /* 0x000fc8000bf05070 */
[----:B------:R-:W-:-:S13]  /*0d00*/  ISETP.NE.AND.EX P0, PT, RZ, UR5, PT, P0 ;  /* 0x00000005ff007c0c */ /* 0x000fda000bf05300 */
[----:B------:R-:W-:Y:S05]  /*0d10*/  @!P0 BRA `(.L_x_8) ;  /* 0x00000000001c8947 */ /* 0x000fea0003800000 */
[----:B------:R-:W0:Y:S02]  /*0d20*/  LDC.64 R4, c[0x0][0x598] ;  /* 0x00016600ff047b82 */ /* 0x000e240000000a00 */
[----:B0-----:R-:W2:Y:S02]  /*0d30*/  LDG.E.64 R4, desc[UR36][R4.64] ;  /* 0x0000002404047981 */ /* 0x001ea4000c1e1b00 */
[----:B--2---:R-:W-:-:S04]  /*0d40*/  ISETP.NE.U32.AND P0, PT, R4, RZ, PT ;  /* 0x000000ff0400720c */ /* 0x004fc80003f05070 */
[----:B------:R-:W-:-:S13]  /*0d50*/  ISETP.NE.AND.EX P0, PT, R5, RZ, PT, P0 ;  /* 0x000000ff0500720c */ /* 0x000fda0003f05300 */
[----:B------:R-:W-:Y:S05]  /*0d60*/  @!P0 BRA `(.L_x_8) ;  /* 0x0000000000088947 */ /* 0x000fea0003800000 */
[----:B------:R0:W5:Y:S01]  /*0d70*/  LD.E R154, desc[UR36][R4.64] ;  /* 0x00000024049a7980 */ /* 0x000162000c101900 */
[----:B------:R-:W-:Y:S05]  /*0d80*/  BRA `(.L_x_9) ;  /* 0x0000000000247947 */ /* 0x000fea0003800000 */
.L_x_8:
[----:B------:R-:W-:Y:S02]  /*0d90*/  ULDC.64 UR4, c[0x0][0x588] ;  /* 0x0001620000047ab9 */ /* 0x000fe40000000a00 */
[----:B------:R-:W-:-:S04]  /*0da0*/  ISETP.NE.U32.AND P0, PT, RZ, UR4, PT ;  /* 0x00000004ff007c0c */ /* 0x000fc8000bf05070 */
[----:B------:R-:W-:-:S13]  /*0db0*/  ISETP.NE.AND.EX P0, PT, RZ, UR5, PT, P0 ;  /* 0x00000005ff007c0c */ /* 0x000fda000bf05300 */
[----:B------:R-:W-:Y:S05]  /*0dc0*/  @!P0 BRA `(.L_x_10) ;  /* 0x00000000000c8947 */ /* 0x000fea0003800000 */
[----:B------:R-:W0:Y:S02]  /*0dd0*/  LDC.64 R154, c[0x0][0x588] ;  /* 0x00016200ff9a7b82 */ /* 0x000e240000000a00 */
[----:B0-----:R1:W5:Y:S01]  /*0de0*/  LDG.E R154, desc[UR36][R154.64] ;  /* 0x000000249a9a7981 */ /* 0x001362000c1e1900 */
[----:B------:R-:W-:Y:S05]  /*0df0*/  BRA `(.L_x_9) ;  /* 0x0000000000087947 */ /* 0x000fea0003800000 */
.L_x_10:
[----:B------:R-:W-:Y:S02]  /*0e00*/  ULDC UR4, c[0x0][0x580] ;  /* 0x0001600000047ab9 */ /* 0x000fe40000000800 */
[----:B------:R-:W-:-:S07]  /*0e10*/  IMAD.U32 R154, RZ, RZ, UR4 ;  /* 0x00000004ff9a7e24 */ /* 0x000fce000f8e00ff */
.L_x_9:
[----:B------:R-:W-:Y:S02]  /*0e20*/  ULDC.64 UR4, c[0x0][0x5a0] ;  /* 0x0001680000047ab9 */ /* 0x000fe40000000a00 */
[----:B------:R-:W-:-:S04]  /*0e30*/  ISETP.NE.U32.AND P0, PT, RZ, UR4, PT ;  /* 0x00000004ff007c0c */ /* 0x000fc8000bf05070 */
[----:B------:R-:W-:-:S13]  /*0e40*/  ISETP.NE.AND.EX P0, PT, RZ, UR5, PT, P0 ;  /* 0x00000005ff007c0c */ /* 0x000fda000bf05300 */
[----:B------:R-:W-:Y:S05]  /*0e50*/  @!P0 BRA `(.L_x_11) ;  /* 0x00000000001c8947 */ /* 0x000fea0003800000 */
[----:B0-----:R-:W0:Y:S02]  /*0e60*/  LDC.64 R4, c[0x0][0x5a0] ;  /* 0x00016800ff047b82 */ /* 0x001e240000000a00 */
[----:B0-----:R-:W2:Y:S02]  /*0e70*/  LDG.E.64 R4, desc[UR36][R4.64] ;  /* 0x0000002404047981 */ /* 0x001ea4000c1e1b00 */
[----:B--2---:R-:W-:-:S04]  /*0e80*/  ISETP.NE.U32.AND P0, PT, R4, RZ, PT ;  /* 0x000000ff0400720c */ /* 0x004fc80003f05070 */
[----:B------:R-:W-:-:S13]  /*0e90*/  ISETP.NE.AND.EX P0, PT, R5, RZ, PT, P0 ;  /* 0x000000ff0500720c */ /* 0x000fda0003f05300 */
[----:B------:R-:W-:Y:S05]  /*0ea0*/  @!P0 BRA `(.L_x_11) ;  /* 0x0000000000088947 */ /* 0x000fea0003800000 */
[----:B-1----:R0:W5:Y:S01]  /*0eb0*/  LD.E R155, desc[UR36][R4.64] ;  /* 0x00000024049b7980 */ /* 0x002162000c101900 */
[----:B------:R-:W-:Y:S05]  /*0ec0*/  BRA `(.L_x_12) ;  /* 0x0000000000247947 */ /* 0x000fea0003800000 */
.L_x_11:
[----:B------:R-:W-:Y:S02]  /*0ed0*/  ULDC.64 UR4, c[0x0][0x590] ;  /* 0x0001640000047ab9 */ /* 0x000fe40000000a00 */
[----:B------:R-:W-:-:S04]  /*0ee0*/  ISETP.NE.U32.AND P0, PT, RZ, UR4, PT ;  /* 0x00000004ff007c0c */ /* 0x000fc8000bf05070 */
[----:B------:R-:W-:-:S13]  /*0ef0*/  ISETP.NE.AND.EX P0, PT, RZ, UR5, PT, P0 ;  /* 0x00000005ff007c0c */ /* 0x000fda000bf05300 */
[----:B------:R-:W-:Y:S05]  /*0f00*/  @!P0 BRA `(.L_x_13) ;  /* 0x00000000000c8947 */ /* 0x000fea0003800000 */
[----:B0-----:R-:W1:Y:S02]  /*0f10*/  LDC.64 R4, c[0x0][0x590] ;  /* 0x00016400ff047b82 */ /* 0x001e640000000a00 */
[----:B-1----:R1:W5:Y:S01]  /*0f20*/  LDG.E R155, desc[UR36][R4.64] ;  /* 0x00000024049b7981 */ /* 0x002362000c1e1900 */
[----:B------:R-:W-:Y:S05]  /*0f30*/  BRA `(.L_x_12) ;  /* 0x0000000000087947 */ /* 0x000fea0003800000 */
.L_x_13:
[----:B------:R-:W-:Y:S02]  /*0f40*/  ULDC UR4, c[0x0][0x584] ;  /* 0x0001610000047ab9 */ /* 0x000fe40000000800 */
[----:B-1----:R-:W-:-:S07]  /*0f50*/  IMAD.U32 R155, RZ, RZ, UR4 ;  /* 0x00000004ff9b7e24 */ /* 0x002fce000f8e00ff */
.L_x_12:
[----:B------:R-:W-:-:S13]  /*0f60*/  LOP3.LUT P0, RZ, R0, 0xff, RZ, 0xc0, !PT ;  /* 0x000000ff00ff7812 */ /* 0x000fda000780c0ff */
[----:B------:R-:W-:Y:S05]  /*0f70*/  @!P0 EXIT ;  /* 0x000000000000894d */ /* 0x000fea0003800000 */
[----:B------:R-:W-:Y:S01]  /*0f80*/  ULDC UR4, c[0x0][0x28c] ;  /* 0x0000a30000047ab9 */ /* 0x000fe20000000800 */
[----:B------:R-:W-:Y:S01]  /*0f90*/  LOP3.LUT R164, R19, 0x1, RZ, 0xfc, !PT ;  /* 0x0000000113a47812 */ /* 0x000fe200078efcff */
[----:B------:R-:W-:Y:S01]  /*0fa0*/  UIADD3 UR4, UR4, 0x1f, URZ ;  /* 0x0000001f04047890 */ /* 0x000fe2000fffe03f */
[----:B------:R-:W-:Y:S01]  /*0fb0*/  UMOV UR38, URZ ;  /* 0x0000003f00267c82 */ /* 0x000fe20008000000 */
[----:B------:R-:W-:Y:S02]  /*0fc0*/  UMOV UR39, URZ ;  /* 0x0000003f00277c82 */ /* 0x000fe40008000000 */
[----:B------:R-:W-:-:S04]  /*0fd0*/  USHF.R.S32.HI UR5, URZ, 0x1f, UR4 ;  /* 0x0000001f3f057899 */ /* 0x000fc80008011404 */
[----:B------:R-:W-:-:S04]  /*0fe0*/  ULEA.HI UR5, UR5, UR4, URZ, 0x5 ;  /* 0x0000000405057291 */ /* 0x000fc8000f8f283f */
[----:B------:R-:W-:-:S12]  /*0ff0*/  USHF.R.S32.HI UR40, URZ, 0x5, UR5 ;  /* 0x000000053f287899 */ /* 0x000fd80008011405 */
.L_x_285:
[----:B------:R-:W-:Y:S01]  /*1000*/  LOP3.LUT R0, R18, 0x80, RZ, 0xc0, !PT ;  /* 0x0000008012007812 */ /* 0x000fe200078ec0ff */
[----:B--2---:R-:W2:Y:S01]  /*1010*/  S2UR UR7, SR_CgaCtaId ;  /* 0x00000000000779c3 */ /* 0x004ea20000008800 */
[----:B------:R-:W-:Y:S02]  /*1020*/  UMOV UR6, 0x400 ;  /* 0x0000040000067882 */ /* 0x000fe40000000000 */
[----:B------:R-:W-:-:S06]  /*1030*/  SHF.R.U32.HI R0, RZ, 0x7, R0 ;  /* 0x00000007ff007819 */ /* 0x000fcc0000011600 */
[----:B---3--:R-:W3:Y:S01]  /*1040*/  SHFL.IDX PT, R0, R0, RZ, 0x1f ;  /* 0x00001fff00007589 */ /* 0x008ee200000e0000 */
[----:B--2---:R-:W-:Y:S01]  /*1050*/  ULEA UR42, UR7, UR6, 0x18 ;  /* 0x00000006072a7291 */ /* 0x004fe2000f8ec03f */
[----:B---3--:R-:W-:-:S13]  /*1060*/  R2UR UR4, R0 ;  /* 0x00000000000472ca */ /* 0x008fda00000e0000 */
[----:B------:R-:W-:-:S04]  /*1070*/  ULEA.HI UR5, UR4, UR4, URZ, 0x1 ;  /* 0x0000000404057291 */ /* 0x000fc8000f8f083f */
[----:B------:R-:W-:-:S04]  /*1080*/  ULOP3.LUT UR5, UR5, 0xffffe, URZ, 0xc0, !UPT ;  /* 0x000ffffe05057892 */ /* 0x000fc8000f8ec03f */
[----:B------:R-:W-:-:S03]  /*1090*/  UIADD3 UR5, UR4, -UR5, URZ ;  /* 0x8000000504057290 */ /* 0x000fc6000fffe03f */
[----:B------:R-:W-:Y:S01]  /*10a0*/  ULDC UR4, c[0x0][0x28c] ;  /* 0x0000a30000047ab9 */ /* 0x000fe20000000800 */
[----:B------:R-:W-:Y:S01]  /*10b0*/  ULEA UR5, UR5, UR42, 0xc ;  /* 0x0000002a05057291 */ /* 0x000fe2000f8e603f */
[----:B------:R-:W-:-:S03]  /*10c0*/  ISETP.LT.AND P0, PT, RZ, UR4, PT ;  /* 0x00000004ff007c0c */ /* 0x000fc6000bf01270 */
[----:B------:R-:W-:-:S04]  /*10d0*/  UIADD3 UR5, UR5, 0x180, URZ ;  /* 0x0000018005057890 */ /* 0x000fc8000fffe03f */
[----:B------:R-:W-:-:S04]  /*10e0*/  USHF.R.U32.HI UR5, URZ, 0x4, UR5 ;  /* 0x000000043f057899 */ /* 0x000fc80008011605 */
[----:B------:R-:W-:Y:S02]  /*10f0*/  ULOP3.LUT UR41, UR5, 0x3fff, URZ, 0xc0, !UPT ;  /* 0x00003fff05297892 */ /* 0x000fe4000f8ec03f */
[----:B-1--45:R-:W-:Y:S10]  /*1100*/  @P0 BRA `(.L_x_14) ;  /* 0x0000000000400947 */ /* 0x032ff40003800000 */
[----:B------:R-:W-:Y:S01]  /*1110*/  MOV R0, 0x0 ;  /* 0x0000000000007802 */ /* 0x000fe20000000f00 */
[----:B------:R-:W-:Y:S01]  /*1120*/  ULDC.64 UR4, c[0x4][0x68] ;  /* 0x01001a0000047ab9 */ /* 0x000fe20000000a00 */
[----:B------:R-:W-:Y:S01]  /*1130*/  ULDC.64 UR6, c[0x4][0x8] ;  /* 0x0100020000067ab9 */ /* 0x000fe20000000a00 */
[----:B01----:R-:W-:Y:S01]  /*1140*/  IMAD.U32 R4, RZ, RZ, UR4 ;  /* 0x00000004ff047e24 */ /* 0x003fe2000f8e00ff */
[----:B------:R0:W1:Y:S01]  /*1150*/  LDC.64 R14, c[0x4][R0] ;  /* 0x01000000000e7b82 */ /* 0x0000620000000a00 */
[----:B------:R-:W-:Y:S01]  /*1160*/  IMAD.U32 R5, RZ, RZ, UR5 ;  /* 0x00000005ff057e24 */ /* 0x000fe2000f8e00ff */
[----:B------:R-:W-:Y:S01]  /*1170*/  ULDC.64 UR4, c[0x4][0x70] ;  /* 0x01001c0000047ab9 */ /* 0x000fe20000000a00 */
[----:B------:R-:W-:Y:S01]  /*1180*/  IMAD.U32 R10, RZ, RZ, UR6 ;  /* 0x00000006ff0a7e24 */ /* 0x000fe2000f8e00ff */
[----:B------:R-:W-:Y:S01]  /*1190*/  MOV R7, UR5 ;  /* 0x0000000500077c02 */ /* 0x000fe20008000f00 */
[----:B------:R-:W-:Y:S02]  /*11a0*/  IMAD.U32 R6, RZ, RZ, UR4 ;  /* 0x00000004ff067e24 */ /* 0x000fe4000f8e00ff */
[----:B------:R-:W-:-:S02]  /*11b0*/  IMAD.U32 R11, RZ, RZ, UR7 ;  /* 0x00000007ff0b7e24 */ /* 0x000fc4000f8e00ff */
[----:B------:R-:W-:Y:S02]  /*11c0*/  IMAD.MOV.U32 R8, RZ, RZ, 0x1e1 ;  /* 0x000001e1ff087424 */ /* 0x000fe400078e00ff */
[----:B------:R-:W-:Y:S02]  /*11d0*/  IMAD.MOV.U32 R12, RZ, RZ, 0x1 ;  /* 0x00000001ff0c7424 */ /* 0x000fe400078e00ff */
[----:B0-----:R-:W-:-:S07]  /*11e0*/  IMAD.MOV.U32 R13, RZ, RZ, RZ ;  /* 0x000000ffff0d7224 */ /* 0x001fce00078e00ff */
[----:B------:R-:W-:-:S07]  /*11f0*/  LEPC R20, `(.L_x_14) ;  /* 0x000000001014794e */ /* 0x000fce0000000000 */
[----:B-1---5:R-:W-:Y:S05]  /*1200*/  CALL.ABS.NOINC R14 ;  /* 0x000000000e007343 */ /* 0x022fea0003c00000 */
.L_x_14:
[----:B------:R-:W-:-:S13]  /*1210*/  ISETP.NE.AND P0, PT, R164, 0x3, PT ;  /* 0x00000003a400780c */ /* 0x000fda0003f05270 */
[----:B------:R-:W-:Y:S05]  /*1220*/  @!P0 BRA `(.L_x_15) ;  /* 0x0000000000048947 */ /* 0x000fea0003800000 */
[----:B------:R-:W-:Y:S01]  /*1230*/  BPT.TRAP 0x1 ;  /* 0x000000040000795c */ /* 0x000fe20000300000 */
.L_x_15:
[----:B------:R-:W-:Y:S02]  /*1240*/  IMAD.U32 R3, RZ, RZ, UR39 ;  /* 0x00000027ff037e24 */ /* 0x000fe4000f8e00ff */
[----:B------:R-:W-:-:S03]  /*1250*/  IMAD.U32 R0, RZ, RZ, UR38 ;  /* 0x00000026ff007e24 */ /* 0x000fc6000f8e00ff */
[----:B------:R-:W-:Y:S02]  /*1260*/  LEA R3, R3, UR42, 0x3 ;  /* 0x0000002a03037c11 */ /* 0x000fe4000f8e18ff */
[----:B------:R-:W-:-:S04]  /*1270*/  SHF.L.U32 R0, R0, 0x1f, RZ ;  /* 0x0000001f00007819 */ /* 0x000fc800000006ff */
[----:B------:R2:W3:Y:S01]  /*1280*/  SYNCS.PHASECHK.TRANS64.TRYWAIT P1, [R3+URZ], R0 ;  /* 0x00000000030075a7 */ /* 0x0004e2000802017f */
[----:B------:R-:W-:Y:S05]  /*1290*/  @!P0 BRA `(.L_x_16) ;  /* 0x0000000000048947 */ /* 0x000fea0003800000 */
[----:B------:R-:W-:Y:S01]  /*12a0*/  BPT.TRAP 0x1 ;  /* 0x000000040000795c */ /* 0x000fe20000300000 */
.L_x_16:
[----:B---3--:R-:W-:Y:S05]  /*12b0*/  @P1 BRA `(.L_x_17) ;  /* 0x0000000000081947 */ /* 0x008fea0003800000 */
[----:B------:R-:W3:Y:S02]  /*12c0*/  SYNCS.PHASECHK.TRANS64.TRYWAIT P1, [R3+URZ], R0 ;  /* 0x00000000030075a7 */ /* 0x000ee4000802017f */
[----:B---3--:R-:W-:Y:S05]  /*12d0*/  @!P1 BRA `(.L_x_18) ;  /* 0x000000b000149947 */ /* 0x008fea0003800000 */
.L_x_17:
[----:B------:R-:W-:-:S04]  /*12e0*/  UISETP.LT.AND UP0, UPT, UR40, 0x1, UPT ;  /* 0x000000012800788c */ /* 0x000fc8000bf01270 */
[----:B------:R-:W-:-:S04]  /*12f0*/  USEL UR4, UR40, 0x1, UP0 ;  /* 0x0000000128047887 */ /* 0x000fc80008000000 */
[----:B------:R-:W-:-:S06]  /*1300*/  UIADD3 UR4, UR40, -UR4, URZ ;  /* 0x8000000428047290 */ /* 0x000fcc000fffe03f */
[----:B--23--:R-:W-:Y:S01]  /*1310*/  IMAD.U32 R0, RZ, RZ, UR4 ;  /* 0x00000004ff007e24 */ /* 0x00cfe2000f8e00ff */
[----:B------:R-:W-:Y:S05]  /*1320*/  WARPSYNC.ALL ;  /* 0x0000000000007948 */ /* 0x000fea0003800000 */
[----:B------:R-:W-:Y:S01]  /*1330*/  ISETP.GE.AND P1, PT, R0, 0x1, PT ;  /* 0x000000010000780c */ /* 0x000fe20003f26270 */
[----:B------:R-:W-:Y:S01]  /*1340*/  UIADD3 UR4, UR42, 0x24180, URZ ;  /* 0x000241802a047890 */ /* 0x000fe2000fffe03f */
[----:B------:R-:W-:Y:S01]  /*1350*/  WARPGROUP.ARRIVE ;  /* 0x00000000000079c5 */ /* 0x000fe20000000000 */
[----:B------:R-:W-:Y:S01]  /*1360*/  UMOV UR9, 0x80000020 ;  /* 0x8000002000097882 */ /* 0x000fe20000000000 */
[----:B------:R-:W-:Y:S01]  /*1370*/  UMOV UR11, 0x40000040 ;  /* 0x40000040000b7882 */ /* 0x000fe20000000000 */
[----:B------:R-:W-:-:S04]  /*1380*/  USHF.R.U32.HI UR4, URZ, 0x4, UR4 ;  /* 0x000000043f047899 */ /* 0x000fc80008011604 */
[----:B------:R-:W-:Y:S02]  /*1390*/  ULOP3.LUT UR5, UR4, 0x3fff, URZ, 0xc0, !UPT ;  /* 0x00003fff04057892 */ /* 0x000fe4000f8ec03f */
[----:B------:R-:W-:Y:S02]  /*13a0*/  ULOP3.LUT UR4, UR41, 0x10000, URZ, 0xfc, !UPT ;  /* 0x0001000029047892 */ /* 0x000fe4000f8efc3f */
[----:B------:R-:W-:Y:S02]  /*13b0*/  ULOP3.LUT UR5, UR5, 0x1000000, URZ, 0xfc, !UPT ;  /* 0x0100000005057892 */ /* 0x000fe4000f8efc3f */
[----:B------:R-:W-:Y:S02]  /*13c0*/  ULEA UR6, UR39, UR4, 0xa ;  /* 0x0000000427067291 */ /* 0x000fe4000f8e503f */
[----:B------:R-:W-:-:S05]  /*13d0*/  ULEA UR7, UR39, UR5, 0x9 ;  /* 0x0000000527077291 */ /* 0x000fca000f8e483f */
[----:B------:R-:W-:Y:S02]  /*13e0*/  UMOV UR8, UR6 ;  /* 0x0000000600087c82 */ /* 0x000fe40008000000 */
[----:B------:R-:W-:Y:S02]  /*13f0*/  UMOV UR10, UR7 ;  /* 0x00000007000a7c82 */ /* 0x000fe40008000000 */
[----:B------:R-:W-:Y:S01]  /*1400*/  HGMMA.64x128x16.F32 R88, gdesc[UR8].tnspB, RZ, !UPT, gsb0 ;  /* 0x41e00000085879f0 */ /* 0x000fe2000c0008ff */
[----:B------:R-:W-:Y:S01]  /*1410*/  UIADD3 UR8, UR6, 0x200, URZ ;  /* 0x0000020006087890 */ /* 0x000fe2000fffe03f */
[----:B------:R-:W-:Y:S01]  /*1420*/  UMOV UR9, 0x80000020 ;  /* 0x8000002000097882 */ /* 0x000fe20000000000 */
[----:B------:R-:W-:Y:S02]  /*1430*/  WARPGROUP.DEPBAR.LE gsb0, 0x0 ;  /* 0x00008000000079c5 */ /* 0x000fe40000010000 */
[----:B------:R-:W-:-:S07]  /*1440*/  WARPGROUP.ARRIVE ;  /* 0x00000000000079c5 */ /* 0x000fce0000000000 */
[----:B------:R-:W-:Y:S01]  /*1450*/  HGMMA.64x128x16.F32 R24, gdesc[UR8].tnspB, RZ, !UPT, gsb0 ;  /* 0x41e00000081879f0 */ /* 0x000fe2000c0008ff */
[----:B------:R-:W-:Y:S02]  /*1460*/  UIADD3 UR8, UR6, 0x2, URZ ;  /* 0x0000000206087890 */ /* 0x000fe4000fffe03f */
[----:B------:R-:W-:Y:S01]  /*1470*/  UIADD3 UR10, UR7, 0x80, URZ ;  /* 0x00000080070a7890 */ /* 0x000fe2000fffe03f */
[----:B------:R-:W-:Y:S01]  /*1480*/  UMOV UR9, 0x80000020 ;  /* 0x8000002000097882 */ /* 0x000fe20000000000 */
[----:B------:R-:W-:Y:S01]  /*1490*/  UMOV UR11, 0x40000040 ;  /* 0x40000040000b7882 */ /* 0x000fe20000000000 */
[----:B------:R-:W-:Y:S02]  /*14a0*/  WARPGROUP.DEPBAR.LE gsb0, 0x0 ;  /* 0x00008000000079c5 */ /* 0x000fe40000010000 */
[----:B------:R-:W-:-:S06]  /*14b0*/  WARPGROUP.ARRIVE ;  /* 0x00000000000079c5 */ /* 0x000fcc0000000000 */
[----:B------:R-:W-:Y:S01]  /*14c0*/  HGMMA.64x128x16.F32 R88, gdesc[UR8].tnspB, R88, gsb0 ;  /* 0x41e00000085879f0 */ /* 0x000fe20008000858 */
[----:B------:R-:W-:Y:S01]  /*14d0*/  UIADD3 UR8, UR6, 0x202, URZ ;  /* 0x0000020206087890 */ /* 0x000fe2000fffe03f */
[----:B------:R-:W-:Y:S01]  /*14e0*/  UMOV UR9, 0x80000020 ;  /* 0x8000002000097882 */ /* 0x000fe20000000000 */
[----:B------:R-:W-:Y:S02]  /*14f0*/  WARPGROUP.DEPBAR.LE gsb0, 0x0 ;  /* 0x00008000000079c5 */ /* 0x000fe40000010000 */
[----:B------:R-:W-:-:S07]  /*1500*/  WARPGROUP.ARRIVE ;  /* 0x00000000000079c5 */ /* 0x000fce0000000000 */
[----:B------:R-:W-:Y:S03]  /*1510*/  HGMMA.64x128x16.F32 R24, gdesc[UR8].tnspB, R24, gsb0 ;  /* 0x41e00000081879f0 */ /* 0x000fe60008000818 */
[----:B------:R-:W-:Y:S02]  /*1520*/  WARPGROUP.DEPBAR.LE gsb0, 0x0 ;  /* 0x00008000000079c5 */ /* 0x000fe40000010000 */
[----:B------:R-:W-:Y:S05]  /*1530*/  @!P1 BRA `(.L_x_19) ;  /* 0x0000000400089947 */ /* 0x000fea0003800000 */
[----:B------:R-:W-:-:S04]  /*1540*/  UIADD3 UR6, UR39, 0x1, URZ ;  /* 0x0000000127067890 */ /* 0x000fc8000fffe03f */
[----:B------:R-:W-:-:S04]  /*1550*/  UISETP.NE.AND UP0, UPT, UR6, 0x9, UPT ;  /* 0x000000090600788c */ /* 0x000fc8000bf05270 */
[----:B------:R-:W-:Y:S02]  /*1560*/  USEL UR7, URZ, 0x1, UP0 ;  /* 0x000000013f077887 */ /* 0x000fe40008000000 */
[----:B------:R-:W-:Y:S02]  /*1570*/  USEL UR6, UR6, URZ, UP0 ;  /* 0x0000003f06067287 */ /* 0x000fe40008000000 */
[----:B------:R-:W-:-:S06]  /*1580*/  ULOP3.LUT UR7, UR38, UR7, URZ, 0x3c, !UPT ;  /* 0x0000000726077292 */ /* 0x000fcc000f8e3c3f */
[----:B01----:R-:W-:Y:S01]  /*1590*/  MOV R5, UR7 ;  /* 0x0000000700057c02 */ /* 0x003fe20008000f00 */
[----:B------:R-:W-:-:S06]  /*15a0*/  UMOV UR7, UR39 ;  /* 0x0000002700077c82 */ /* 0x000fcc0008000000 */
.L_x_26:
[----:B01----:R-:W-:Y:S05]  /*15b0*/  @!P0 BRA `(.L_x_20) ;  /* 0x0000000000048947 */ /* 0x003fea0003800000 */
[----:B------:R-:W-:Y:S01]  /*15c0*/  BPT.TRAP 0x1 ;  /* 0x000000040000795c */ /* 0x000fe20000300000 */
.L_x_20:
[----:B------:R-:W0:Y:S01]  /*15d0*/  S2UR UR9, SR_CgaCtaId ;  /* 0x00000000000979c3 */ /* 0x000e220000008800 */
[----:B------:R-:W-:Y:S01]  /*15e0*/  UMOV UR8, 0x400 ;  /* 0x0000040000087882 */ /* 0x000fe20000000000 */
[----:B------:R-:W-:Y:S01]  /*15f0*/  SHF.L.U32 R3, R5, 0x1f, RZ ;  /* 0x0000001f05037819 */ /* 0x000fe200000006ff */
[----:B0-----:R-:W-:-:S04]  /*1600*/  ULEA UR14, UR9, UR8, 0x18 ;  /* 0x00000008090e7291 */ /* 0x001fc8000f8ec03f */
[----:B------:R-:W-:-:S09]  /*1610*/  ULEA UR8, UR6, UR14, 0x3 ;  /* 0x0000000e06087291 */ /* 0x000fd2000f8e183f */
[----:B------:R0:W1:Y:S01]  /*1620*/  SYNCS.PHASECHK.TRANS64.TRYWAIT P1, [UR8], R3 ;  /* 0x00000003ff0075a7 */ /* 0x0000620008020148 */
[----:B------:R-:W-:Y:S05]  /*1630*/  @!P0 BRA `(.L_x_21) ;  /* 0x0000000000048947 */ /* 0x000fea0003800000 */
[----:B------:R-:W-:Y:S01]  /*1640*/  BPT.TRAP 0x1 ;  /* 0x000000040000795c */ /* 0x000fe20000300000 */
.L_x_21:
[----:B-1----:R-:W-:Y:S05]  /*1650*/  @P1 BRA `(.L_x_22) ;  /* 0x0000000000081947 */ /* 0x002fea0003800000 */
[----:B------:R-:W1:Y:S02]  /*1660*/  SYNCS.PHASECHK.TRANS64.TRYWAIT P1, [UR8], R3 ;  /* 0x00000003ff0075a7 */ /* 0x000e640008020148 */
[----:B-1----:R-:W-:Y:S05]  /*1670*/  @!P1 BRA `(.L_x_23) ;  /* 0x000000ac00409947 */ /* 0x002fea0003800000 */
.L_x_22:
[----:B------:R-:W-:Y:S01]  /*1680*/  ULEA UR12, UR6, UR4, 0xa ;  /* 0x00000004060c7291 */ /* 0x000fe2000f8e503f */
[----:B------:R-:W-:Y:S01]  /*1690*/  WARPGROUP.ARRIVE ;  /* 0x00000000000079c5 */ /* 0x000fe20000000000 */
[----:B------:R-:W-:Y:S01]  /*16a0*/  ULEA UR13, UR6, UR5, 0x9 ;  /* 0x00000005060d7291 */ /* 0x000fe2000f8e483f */
[----:B------:R-:W-:Y:S01]  /*16b0*/  UMOV UR9, 0x80000020 ;  /* 0x8000002000097882 */ /* 0x000fe20000000000 */
[----:B------:R-:W-:-:S03]  /*16c0*/  UMOV UR11, 0x40000040 ;  /* 0x40000040000b7882 */ /* 0x000fc60000000000 */
[----:B------:R-:W-:Y:S02]  /*16d0*/  UMOV UR8, UR12 ;  /* 0x0000000c00087c82 */ /* 0x000fe40008000000 */
[----:B------:R-:W-:Y:S02]  /*16e0*/  UMOV UR10, UR13 ;  /* 0x0000000d000a7c82 */ /* 0x000fe40008000000 */
[----:B------:R-:W-:Y:S01]  /*16f0*/  HGMMA.64x128x16.F32 R88, gdesc[UR8].tnspB, R88, gsb0 ;  /* 0x41e00000085879f0 */ /* 0x000fe20008000858 */
[----:B------:R-:W-:Y:S01]  /*1700*/  UIADD3 UR8, UR12, 0x200, URZ ;  /* 0x000002000c087890 */ /* 0x000fe2000fffe03f */
[----:B------:R-:W-:Y:S01]  /*1710*/  UMOV UR9, 0x80000020 ;  /* 0x8000002000097882 */ /* 0x000fe20000000000 */
[----:B------:R-:W-:Y:S02]  /*1720*/  WARPGROUP.DEPBAR.LE gsb0, 0x0 ;  /* 0x00008000000079c5 */ /* 0x000fe40000010000 */
[----:B------:R-:W-:-:S07]  /*1730*/  WARPGROUP.ARRIVE ;  /* 0x00000000000079c5 */ /* 0x000fce0000000000 */
[----:B------:R-:W-:Y:S01]  /*1740*/  HGMMA.64x128x16.F32 R24, gdesc[UR8].tnspB, R24, gsb0 ;  /* 0x41e00000081879f0 */ /* 0x000fe20008000818 */
        /* <DEDUP_REMOVED lines=14> */
[----:B------:R-:W-:Y:S01]  /*1830*/  BPT.TRAP 0x1 ;  /* 0x000000040000795c */ /* 0x000fe20000300000 */
.L_x_24:
[----:B------:R-:W-:Y:S01]  /*1840*/  ULEA UR8, UR7, UR14, 0x3 ;  /* 0x0000000e07087291 */ /* 0x000fe2000f8e183f */
[----:B------:R-:W-:-:S03]  /*1850*/  ISETP.GT.U32.AND P1, PT, R19, 0x1, PT ;  /* 0x000000011300780c */ /* 0x000fc60003f24070 */
[----:B------:R-:W-:-:S04]  /*1860*/  UIADD3 UR8, UR8, 0x48, URZ ;  /* 0x0000004808087890 */ /* 0x000fc8000fffe03f */
[----:B------:R-:W-:-:S09]  /*1870*/  UPRMT UR8, URZ, 0x654, UR8 ;  /* 0x000006543f087896 */ /* 0x000fd20008000008 */
[----:B------:R-:W-:Y:S01]  /*1880*/  SYNCS.ARRIVE.TRANS64.RED.A1T0 RZ, [UR8], RZ ;  /* 0x000000ffffff79a7 */ /* 0x000fe20008100408 */
[----:B------:R-:W-:Y:S05]  /*1890*/  @P1 BRA `(.L_x_25) ;  /* 0x0000000000041947 */ /* 0x000fea0003800000 */
[----:B------:R-:W-:Y:S01]  /*18a0*/  BPT.TRAP 0x1 ;  /* 0x000000040000795c */ /* 0x000fe20000300000 */
.L_x_25:
[----:B------:R-:W-:Y:S01]  /*18b0*/  UIADD3 UR6, UR6, 0x1, URZ ;  /* 0x0000000106067890 */ /* 0x000fe2000fffe03f */
[C---:B------:R-:W-:Y:S01]  /*18c0*/  ISETP.GT.AND P1, PT, R0.reuse, 0x1, PT ;  /* 0x000000010000780c */ /* 0x040fe20003f24270 */
[----:B------:R-:W-:Y:S01]  /*18d0*/  UIADD3 UR7, UR7, 0x1, URZ ;  /* 0x0000000107077890 */ /* 0x000fe2000fffe03f */
[----:B------:R-:W-:Y:S01]  /*18e0*/  VIADD R0, R0, 0xffffffff ;  /* 0xffffffff00007836 */ /* 0x000fe20000000000 */
[----:B------:R-:W-:Y:S02]  /*18f0*/  UISETP.NE.AND UP0, UPT, UR6, 0x9, UPT ;  /* 0x000000090600788c */ /* 0x000fe4000bf05270 */
[----:B------:R-:W-:Y:S02]  /*1900*/  UISETP.NE.AND UP1, UPT, UR7, 0x9, UPT ;  /* 0x000000090700788c */ /* 0x000fe4000bf25270 */
[----:B------:R-:W-:Y:S02]  /*1910*/  USEL UR8, URZ, 0x1, UP0 ;  /* 0x000000013f087887 */ /* 0x000fe40008000000 */
[----:B------:R-:W-:-:S02]  /*1920*/  USEL UR6, UR6, URZ, UP0 ;  /* 0x0000003f06067287 */ /* 0x000fc40008000000 */
[----:B------:R-:W-:Y:S02]  /*1930*/  USEL UR7, UR7, URZ, UP1 ;  /* 0x0000003f07077287 */ /* 0x000fe40008800000 */
[----:B------:R-:W-:Y:S01]  /*1940*/  LOP3.LUT R5, R5, UR8, RZ, 0x3c, !PT ;  /* 0x0000000805057c12 */ /* 0x000fe2000f8e3cff */
[----:B------:R-:W-:Y:S09]  /*1950*/  @P1 BRA `(.L_x_26) ;  /* 0xfffffffc00141947 */ /* 0x000ff2000383ffff */
.L_x_19:
[----:B------:R-:W2:Y:S02]  /*1960*/  LDC R0, c[0x0][0x28c] ;  /* 0x0000a300ff007b82 */ /* 0x000ea40000000800 */
[----:B--2---:R-:W-:-:S13]  /*1970*/  ISETP.GE.AND P1, PT, R0, 0x1, PT ;  /* 0x000000010000780c */ /* 0x004fda0003f26270 */
[----:B------:R-:W-:Y:S05]  /*1980*/  @!P1 BRA `(.L_x_27) ;  /* 0x0000000000489947 */ /* 0x000fea0003800000 */
[----:B------:R-:W-:Y:S05]  /*1990*/  @!P0 BRA `(.L_x_28) ;  /* 0x0000000000048947 */ /* 0x000fea0003800000 */
[----:B------:R-:W-:Y:S01]  /*19a0*/  BPT.TRAP 0x1 ;  /* 0x000000040000795c */ /* 0x000fe20000300000 */
.L_x_28:
[----:B------:R-:W2:Y:S01]  /*19b0*/  S2UR UR7, SR_CgaCtaId ;  /* 0x00000000000779c3 */ /* 0x000ea20000008800 */
[----:B------:R-:W-:Y:S01]  /*19c0*/  UISETP.LT.AND UP0, UPT, UR40, 0x1, UPT ;  /* 0x000000012800788c */ /* 0x000fe2000bf01270 */
[----:B------:R-:W-:-:S03]  /*19d0*/  ISETP.GT.U32.AND P0, PT, R19, 0x1, PT ;  /* 0x000000011300780c */ /* 0x000fc60003f04070 */
[----:B------:R-:W-:-:S04]  /*19e0*/  USEL UR6, UR40, 0x1, UP0 ;  /* 0x0000000128067887 */ /* 0x000fc80008000000 */
[----:B------:R-:W-:-:S04]  /*19f0*/  UIADD3 UR6, UR39, UR40, -UR6 ;  /* 0x0000002827067290 */ /* 0x000fc8000fffe806 */
[----:B------:R-:W-:-:S04]  /*1a00*/  UIMAD.WIDE.U32 UR4, UR6, 0x38e38e39, URZ ;  /* 0x38e38e39060478a5 */ /* 0x000fc8000f8e003f */
[----:B------:R-:W-:-:S03]  /*1a10*/  USHF.R.U32.HI UR4, URZ, 0x1, UR5 ;  /* 0x000000013f047899 */ /* 0x000fc60008011605 */
[----:B------:R-:W-:Y:S01]  /*1a20*/  UMOV UR5, 0x400 ;  /* 0x0000040000057882 */ /* 0x000fe20000000000 */
[----:B------:R-:W-:Y:S02]  /*1a30*/  UIMAD UR6, UR4, -0x9, UR6 ;  /* 0xfffffff7040678a4 */ /* 0x000fe4000f8e0206 */
[----:B--2---:R-:W-:-:S04]  /*1a40*/  ULEA UR5, UR7, UR5, 0x18 ;  /* 0x0000000507057291 */ /* 0x004fc8000f8ec03f */
[----:B------:R-:W-:-:S04]  /*1a50*/  ULEA UR6, UR6, UR5, 0x3 ;  /* 0x0000000506067291 */ /* 0x000fc8000f8e183f */
[----:B------:R-:W-:-:S04]  /*1a60*/  UIADD3 UR6, UR6, 0x48, URZ ;  /* 0x0000004806067890 */ /* 0x000fc8000fffe03f */
[----:B------:R-:W-:-:S09]  /*1a70*/  UPRMT UR6, URZ, 0x654, UR6 ;  /* 0x000006543f067896 */ /* 0x000fd20008000006 */
[----:B------:R-:W-:Y:S01]  /*1a80*/  SYNCS.ARRIVE.TRANS64.RED.A1T0 RZ, [UR6], RZ ;  /* 0x000000ffffff79a7 */ /* 0x000fe20008100406 */
[----:B------:R-:W-:Y:S05]  /*1a90*/  @P0 BRA `(.L_x_27) ;  /* 0x0000000000040947 */ /* 0x000fea0003800000 */
[----:B------:R-:W-:Y:S01]  /*1aa0*/  BPT.TRAP 0x1 ;  /* 0x000000040000795c */ /* 0x000fe20000300000 */
.L_x_27:
[----:B------:R-:W2:Y:S01]  /*1ab0*/  LDC R6, c[0x0][0x288] ;  /* 0x0000a200ff067b82 */ /* 0x000ea20000000800 */
[----:B01----:R-:W-:Y:S01]  /*1ac0*/  LOP3.LUT R4, R18, 0x60, RZ, 0xc0, !PT ;  /* 0x0000006012047812 */ /* 0x003fe200078ec0ff */
[----:B------:R-:W-:Y:S01]  /*1ad0*/  IMAD.SHL.U32 R13, R153, 0x80, RZ ;  /* 0x00000080990d7824 */ /* 0x000fe200078e00ff */
[----:B------:R-:W-:Y:S01]  /*1ae0*/  UIADD3 UR39, UR40, UR39, URZ ;  /* 0x0000002728277290 */ /* 0x000fe2000fffe03f */
[----:B------:R-:W-:Y:S01]  /*1af0*/  SHF.R.U32.HI R3, RZ, 0x2, R18 ;  /* 0x00000002ff037819 */ /* 0x000fe20000011612 */
[----:B------:R-:W-:Y:S01]  /*1b00*/  IMAD.SHL.U32 R15, R152, 0x100, RZ ;  /* 0x00000100980f7824 */ /* 0x000fe200078e00ff */
[----:B------:R-:W-:Y:S01]  /*1b10*/  SHF.R.U32.HI R10, RZ, 0x1, R4 ;  /* 0x00000001ff0a7819 */ /* 0x000fe20000011604 */
[----:B------:R-:W-:Y:S01]  /*1b20*/  UISETP.GT.U32.AND UP0, UPT, UR39, 0x8, UPT ;  /* 0x000000082700788c */ /* 0x000fe2000bf04070 */
[----:B------:R-:W-:Y:S01]  /*1b30*/  LOP3.LUT R4, R18, 0x3, RZ, 0xc0, !PT ;  /* 0x0000000312047812 */ /* 0x000fe200078ec0ff */
[----:B------:R-:W-:Y:S01]  /*1b40*/  ULDC UR7, c[0x0][0x284] ;  /* 0x0000a10000077ab9 */ /* 0x000fe20000000800 */
[----:B------:R-:W-:Y:S01]  /*1b50*/  LOP3.LUT R0, R22, 0x1, RZ, 0xc0, !PT ;  /* 0x0000000116007812 */ /* 0x000fe200078ec0ff */
[----:B------:R-:W-:Y:S01]  /*1b60*/  UISETP.LT.U32.AND UP0, UPT, UR40, 0x9, UP0 ;  /* 0x000000092800788c */ /* 0x000fe20008701070 */
[----:B------:R-:W-:Y:S01]  /*1b70*/  LOP3.LUT R3, R3, 0x7, RZ, 0xc0, !PT ;  /* 0x0000000703037812 */ /* 0x000fe200078ec0ff */
[----:B------:R-:W-:Y:S01]  /*1b80*/  UISETP.GE.U32.AND UP1, UPT, UR40, 0x9, UPT ;  /* 0x000000092800788c */ /* 0x000fe2000bf26070 */
[----:B------:R-:W-:Y:S01]  /*1b90*/  SHF.R.S32.HI R21, RZ, 0x1f, R23 ;  /* 0x0000001fff157819 */ /* 0x000fe20000011417 */
[----:B------:R-:W-:Y:S01]  /*1ba0*/  IMAD.SHL.U32 R8, R0, 0x40, RZ ;  /* 0x0000004000087824 */ /* 0x000fe200078e00ff */
[----:B------:R-:W-:Y:S01]  /*1bb0*/  IADD3 R5, RZ, -R10, -R3 ;  /* 0x8000000aff057210 */ /* 0x000fe20007ffe803 */
[----:B------:R-:W-:Y:S01]  /*1bc0*/  ULDC.64 UR8, c[0x0][0x5d0] ;  /* 0x0001740000087ab9 */ /* 0x000fe20000000a00 */
[----:B------:R-:W-:-:S02]  /*1bd0*/  UIMAD.WIDE.U32 UR4, UR39, 0x38e38e39, URZ ;  /* 0x38e38e39270478a5 */ /* 0x000fc4000f8e003f */
[----:B------:R-:W-:Y:S01]  /*1be0*/  USEL UR6, URZ, 0x1, !UP0 ;  /* 0x000000013f067887 */ /* 0x000fe2000c000000 */
[----:B------:R-:W-:Y:S01]  /*1bf0*/  LOP3.LUT R3, R8, 0x40, R3, 0xe2, !PT ;  /* 0x0000004008037812 */ /* 0x000fe200078ee203 */
[----:B------:R-:W-:Y:S01]  /*1c00*/  IMAD.WIDE R8, R152, 0x100, RZ ;  /* 0x0000010098087825 */ /* 0x000fe200078e02ff */
[----:B------:R-:W-:Y:S01]  /*1c10*/  USHF.R.U32.HI UR4, URZ, 0x1, UR5 ;  /* 0x000000013f047899 */ /* 0x000fe20008011605 */
[----:B--2---:R-:W-:Y:S01]  /*1c20*/  ISETP.GE.AND P0, PT, R13, R6, PT ;  /* 0x000000060d00720c */ /* 0x004fe20003f06270 */
[----:B------:R-:W-:Y:S01]  /*1c30*/  ULOP3.LUT UR38, UR38, UR6, URZ, 0x3c, !UPT ;  /* 0x0000000626267292 */ /* 0x000fe2000f8e3c3f */
[----:B------:R-:W-:Y:S01]  /*1c40*/  IMAD R12, R4, -0x2, R6 ;  /* 0xfffffffe040c7824 */ /* 0x000fe200078e0206 */
[----:B------:R-:W-:Y:S01]  /*1c50*/  LOP3.LUT R153, R8, R3, R10, 0xfe, !PT ;  /* 0x0000000308997212 */ /* 0x000fe200078efe0a */
[----:B------:R-:W-:Y:S01]  /*1c60*/  IMAD.SHL.U32 R6, R18, 0x2, RZ ;  /* 0x0000000212067824 */ /* 0x000fe200078e00ff */
[----:B------:R-:W-:Y:S01]  /*1c70*/  ISETP.GE.OR P0, PT, R15, UR7, P0 ;  /* 0x000000070f007c0c */ /* 0x000fe20008706670 */
[----:B------:R-:W-:Y:S01]  /*1c80*/  IMAD R4, R21, UR8, RZ ;  /* 0x0000000815047c24 */ /* 0x000fe2000f8e02ff */
[----:B------:R-:W-:Y:S01]  /*1c90*/  UIMAD UR39, UR4, -0x9, UR39 ;  /* 0xfffffff7042778a4 */ /* 0x000fe2000f8e0227 */
[----:B------:R-:W-:Y:S01]  /*1ca0*/  IMAD R0, R0, -0x40, R5 ;  /* 0xffffffc000007824 */ /* 0x000fe200078e0205 */
[----:B------:R-:W-:Y:S01]  /*1cb0*/  LOP3.LUT R6, R13, 0x6, R6, 0xf8, !PT ;  /* 0x000000060d067812 */ /* 0x000fe200078ef806 */
[----:B------:R-:W-:Y:S01]  /*1cc0*/  IMAD R11, R23, UR9, R4 ;  /* 0x00000009170b7c24 */ /* 0x000fe2000f8e0204 */
[----:B------:R-:W-:Y:S01]  /*1cd0*/  @UP1 ULOP3.LUT UR38, UR38, 0x1, UR4, 0x78, !UPT ;  /* 0x0000000126261892 */ /* 0x000fe2000f8e7804 */
[----:B------:R-:W-:-:S02]  /*1ce0*/  MOV R152, 0xffffffff ;  /* 0xffffffff00987802 */ /* 0x000fc40000000f00 */
[----:B------:R-:W-:Y:S02]  /*1cf0*/  SHF.R.S32.HI R7, RZ, 0x1f, R6 ;  /* 0x0000001fff077819 */ /* 0x000fe40000011406 */
[----:B------:R-:W-:Y:S01]  /*1d00*/  IADD3 R3, -R15, UR7, R0 ;  /* 0x000000070f037c10 */ /* 0x000fe2000fffe100 */
[----:B------:R-:W-:Y:S02]  /*1d10*/  IMAD.IADD R0, R12, 0x1, -R13 ;  /* 0x000000010c007824 */ /* 0x000fe400078e0a0d */
[----:B------:R-:W-:-:S04]  /*1d20*/  IMAD.WIDE.U32 R4, R23, UR8, R6 ;  /* 0x0000000817047c25 */ /* 0x000fc8000f8e0006 */
[----:B------:R-:W-:Y:S02]  /*1d30*/  IMAD.IADD R11, R5, 0x1, R11 ;  /* 0x00000001050b7824 */ /* 0x000fe400078e020b */
[----:B------:R-:W-:Y:S01]  /*1d40*/  IMAD.MOV.U32 R10, RZ, RZ, R4 ;  /* 0x000000ffff0a7224 */ /* 0x000fe200078e0004 */
[----:B------:R-:W-:Y:S06]  /*1d50*/  @P0 BRA `(.L_x_29) ;  /* 0x00000084006c0947 */ /* 0x000fec0003800000 */
[----:B------:R-:W0:Y:S01]  /*1d60*/  LDC.64 R4, c[0x0][0x5c8] ;  /* 0x00017200ff047b82 */ /* 0x000e220000000a00 */
[----:B-----5:R-:W-:Y:S01]  /*1d70*/  FSETP.NEU.AND P0, PT, R155, RZ, PT ;  /* 0x000000ff9b00720b */ /* 0x020fe20003f0d000 */
[----:B------:R-:W-:Y:S01]  /*1d80*/  BSSY B0, `(.L_x_29) ;  /* 0x0000858000007945 */ /* 0x000fe20003800000 */
[----:B------:R-:W-:-:S04]  /*1d90*/  ISETP.GT.AND P3, PT, R3, RZ, PT ;  /* 0x000000ff0300720c */ /* 0x000fc80003f64270 */
[----:B------:R-:W-:Y:S01]  /*1da0*/  ISETP.GT.AND P1, PT, R0, RZ, P3 ;  /* 0x000000ff0000720c */ /* 0x000fe20001f24270 */
[-C--:B0-----:R-:W-:Y:S02]  /*1db0*/  IMAD R12, R9, R4.reuse, RZ ;  /* 0x00000004090c7224 */ /* 0x081fe400078e02ff */
[----:B------:R-:W-:-:S04]  /*1dc0*/  IMAD.WIDE.U32 R166, R153, R4, R10 ;  /* 0x0000000499a67225 */ /* 0x000fc800078e000a */
[----:B------:R-:W-:-:S04]  /*1dd0*/  IMAD R11, R153, R5, R12 ;  /* 0x00000005990b7224 */ /* 0x000fc800078e020c */
[----:B------:R-:W-:Y:S01]  /*1de0*/  IMAD.IADD R169, R167, 0x1, R11 ;  /* 0x00000001a7a97824 */ /* 0x000fe200078e020b */
[----:B------:R-:W-:Y:S06]  /*1df0*/  @!P0 BRA `(.L_x_30) ;  /* 0x00000060000c8947 */ /* 0x000fec0003800000 */
[----:B------:R-:W0:Y:S01]  /*1e00*/  LDC.64 R12, c[0x0][0x5b8] ;  /* 0x00016e00ff0c7b82 */ /* 0x000e220000000a00 */
[----:B------:R-:W-:-:S07]  /*1e10*/  ULDC.64 UR4, c[0x0][0x5c0] ;  /* 0x0001700000047ab9 */ /* 0x000fce0000000a00 */
[----:B------:R-:W1:Y:S08]  /*1e20*/  LDC.64 R14, c[0x0][0x5b0] ;  /* 0x00016c00ff0e7b82 */ /* 0x000e700000000a00 */
[----:B------:R-:W2:Y:S01]  /*1e30*/  LDC.64 R10, c[0x0][0x5a8] ;  /* 0x00016a00ff0a7b82 */ /* 0x000ea20000000a00 */
[----:B0-----:R-:W-:-:S04]  /*1e40*/  IMAD R20, R21, R12, RZ ;  /* 0x0000000c15147224 */ /* 0x001fc800078e02ff */
[C---:B------:R-:W-:Y:S02]  /*1e50*/  IMAD R13, R23.reuse, R13, R20 ;  /* 0x0000000d170d7224 */ /* 0x040fe400078e0214 */
[----:B------:R-:W-:-:S04]  /*1e60*/  IMAD.WIDE.U32 R20, R23, R12, R6 ;  /* 0x0000000c17147225 */ /* 0x000fc800078e0006 */
[----:B-1----:R-:W-:Y:S02]  /*1e70*/  IMAD R156, R9, R14, RZ ;  /* 0x0000000e099c7224 */ /* 0x002fe400078e02ff */
[----:B------:R-:W-:Y:S02]  /*1e80*/  IMAD.IADD R157, R21, 0x1, R13 ;  /* 0x00000001159d7824 */ /* 0x000fe400078e020d */
[----:B------:R-:W-:Y:S02]  /*1e90*/  IMAD R167, R153, R15, R156 ;  /* 0x0000000f99a77224 */ /* 0x000fe400078e029c */
[----:B------:R-:W-:-:S04]  /*1ea0*/  IMAD.MOV.U32 R156, RZ, RZ, R20 ;  /* 0x000000ffff9c7224 */ /* 0x000fc800078e0014 */
[----:B------:R-:W-:-:S04]  /*1eb0*/  IMAD.WIDE.U32 R158, R153, R14, R156 ;  /* 0x0000000e999e7225 */ /* 0x000fc800078e009c */
[----:B------:R-:W-:Y:S01]  /*1ec0*/  IMAD.IADD R159, R159, 0x1, R167 ;  /* 0x000000019f9f7824 */ /* 0x000fe200078e02a7 */
[----:B--2---:R-:W-:-:S04]  /*1ed0*/  LEA R160, P0, R158, R10, 0x1 ;  /* 0x0000000a9ea07211 */ /* 0x004fc800078008ff */
[----:B------:R-:W-:-:S05]  /*1ee0*/  LEA.HI.X R161, R158, R11, R159, 0x1, P0 ;  /* 0x0000000b9ea17211 */ /* 0x000fca00000f0c9f */
[----:B------:R-:W2:Y:S01]  /*1ef0*/  @P1 LDG.E.LTC128B.U16 R165, desc[UR36][R160.64] ;  /* 0x00000024a0a51981 */ /* 0x000ea2000c1e1520 */
[----:B------:R-:W-:Y:S01]  /*1f00*/  IMAD.WIDE.U32 R162, R153, R14, R6 ;  /* 0x0000000e99a27225 */ /* 0x000fe200078e0006 */
[----:B------:R-:W-:Y:S01]  /*1f10*/  ISETP.GT.AND P2, PT, R0, 0x1, P3 ;  /* 0x000000010000780c */ /* 0x000fe20001f44270 */
[----:B------:R-:W-:Y:S02]  /*1f20*/  BSSY B1, `(.L_x_31) ;  /* 0x0000012000017945 */ /* 0x000fe40003800000 */
[----:B------:R-:W-:Y:S02]  /*1f30*/  IMAD.IADD R163, R167, 0x1, R163 ;  /* 0x00000001a7a37824 */ /* 0x000fe400078e02a3 */
[----:B------:R-:W-:-:S04]  /*1f40*/  IMAD.WIDE.U32 R162, R23, R12, R162 ;  /* 0x0000000c17a27225 */ /* 0x000fc800078e00a2 */
[----:B--2---:R-:W-:-:S05]  /*1f50*/  HADD2.F32 R158, -RZ, R165.H0_H0 ;  /* 0x200000a5ff9e7230 */ /* 0x004fca0000004100 */
[----:B------:R-:W-:Y:S01]  /*1f60*/  FMUL R159, R158, R155 ;  /* 0x0000009b9e9f7220 */ /* 0x000fe20000400000 */
[----:B------:R-:W-:-:S03]  /*1f70*/  LEA R158, P0, R166, UR4, 0x1 ;  /* 0x00000004a69e7c11 */ /* 0x000fc6000f8008ff */
[----:B------:R-:W-:Y:S01]  /*1f80*/  FFMA R159, R88, R154, R159 ;  /* 0x0000009a589f7223 */ /* 0x000fe2000000009f */
[----:B------:R-:W-:-:S04]  /*1f90*/  IMAD.IADD R88, R13, 0x1, R163 ;  /* 0x000000010d587824 */ /* 0x000fc800078e02a3 */
[----:B------:R-:W-:Y:S02]  /*1fa0*/  F2FP.F16.F32.PACK_AB R161, RZ, R159 ;  /* 0x0000009fffa1723e */ /* 0x000fe400000000ff */
[----:B------:R-:W-:Y:S02]  /*1fb0*/  LEA.HI.X R159, R166, UR5, R169, 0x1, P0 ;  /* 0x00000005a69f7c11 */ /* 0x000fe400080f0ca9 */
[----:B------:R-:W-:Y:S02]  /*1fc0*/  PRMT R163, R161, 0x7610, R163 ;  /* 0x00007610a1a37816 */ /* 0x000fe400000000a3 */
[----:B------:R-:W-:-:S03]  /*1fd0*/  LEA R160, P0, R162, R10, 0x1 ;  /* 0x0000000aa2a07211 */ /* 0x000fc600078008ff */
[----:B------:R0:W-:Y:S01]  /*1fe0*/  @P1 STG.E.U16 desc[UR36][R158.64], R163 ;  /* 0x000000a39e001986 */ /* 0x0001e2000c101524 */
[----:B------:R-:W-:Y:S02]  /*1ff0*/  LEA.HI.X R161, R162, R11, R88, 0x1, P0 ;  /* 0x0000000ba2a17211 */ /* 0x000fe400000f0c58 */
[C---:B------:R-:W-:Y:S02]  /*2000*/  SHF.L.U32 R162, R14.reuse, 0x3, RZ ;  /* 0x000000030ea27819 */ /* 0x040fe400000006ff */
[----:B0-----:R-:W-:Y:S01]  /*2010*/  SHF.L.U64.HI R163, R14, 0x3, R15 ;  /* 0x000000030ea37819 */ /* 0x001fe2000001020f */
[----:B------:R-:W-:Y:S06]  /*2020*/  @!P2 BRA `(.L_x_32) ;  /* 0x000000000004a947 */ /* 0x000fec0003800000 */
[----:B------:R0:W5:Y:S02]  /*2030*/  LDG.E.LTC128B.U16 R165, desc[UR36][R160.64+0x2] ;  /* 0x00000224a0a57981 */ /* 0x000164000c1e1520 */
.L_x_32:
[----:B------:R-:W-:Y:S05]  /*2040*/  BSYNC B1 ;  /* 0x0000000000017941 */ /* 0x000fea0003800000 */
.L_x_31:
[----:B-----5:R-:W-:Y:S01]  /*2050*/  HADD2.F32 R88, -RZ, R165.H0_H0 ;  /* 0x200000a5ff587230 */ /* 0x020fe20000004100 */
[----:B------:R-:W-:Y:S01]  /*2060*/  ISETP.GT.AND P0, PT, R3, 0x8, PT ;  /* 0x000000080300780c */ /* 0x000fe20003f04270 */
[----:B------:R-:W-:Y:S01]  /*2070*/  IMAD.WIDE.U32 R170, R153, R14, R162 ;  /* 0x0000000e99aa7225 */ /* 0x000fe200078e00a2 */
[----:B------:R-:W-:-:S03]  /*2080*/  PRMT R172, R165, 0x7610, R172 ;  /* 0x00007610a5ac7816 */ /* 0x000fc600000000ac */
[----:B------:R-:W-:Y:S01]  /*2090*/  FMUL R88, R88, R155 ;  /* 0x0000009b58587220 */ /* 0x000fe20000400000 */
[----:B------:R-:W-:Y:S01]  /*20a0*/  IMAD.IADD R169, R167, 0x1, R171 ;  /* 0x00000001a7a97824 */ /* 0x000fe200078e02ab */
[----:B------:R-:W-:Y:S02]  /*20b0*/  IADD3 R166, P4, R20, R170, RZ ;  /* 0x000000aa14a67210 */ /* 0x000fe40007f9e0ff */
[----:B------:R-:W-:Y:S01]  /*20c0*/  FFMA R89, R89, R154, R88 ;  /* 0x0000009a59597223 */ /* 0x000fe20000000058 */
[----:B------:R-:W-:Y:S02]  /*20d0*/  ISETP.GT.AND P1, PT, R0, RZ, P0 ;  /* 0x000000ff0000720c */ /* 0x000fe40000724270 */
[----:B------:R-:W-:Y:S01]  /*20e0*/  IMAD.X R167, R169, 0x1, R157, P4 ;  /* 0x00000001a9a77824 */ /* 0x000fe200020e069d */
[----:B------:R-:W-:Y:S02]  /*20f0*/  LEA R88, P4, R166, R10, 0x1 ;  /* 0x0000000aa6587211 */ /* 0x000fe400078808ff */
[----:B------:R-:W-:-:S02]  /*2100*/  F2FP.F16.F32.PACK_AB R168, RZ, R89 ;  /* 0x00000059ffa8723e */ /* 0x000fc400000000ff */
[----:B------:R-:W-:Y:S02]  /*2110*/  LEA.HI.X R89, R166, R11, R167, 0x1, P4 ;  /* 0x0000000ba6597211 */ /* 0x000fe400020f0ca7 */
[----:B------:R-:W-:-:S05]  /*2120*/  PRMT R171, R168, 0x7610, R171 ;  /* 0x00007610a8ab7816 */ /* 0x000fca00000000ab */
[----:B------:R1:W-:Y:S04]  /*2130*/  @P2 STG.E.U16 desc[UR36][R158.64+0x2], R171 ;  /* 0x000002ab9e002986 */ /* 0x0003e8000c101524 */
[----:B------:R2:W3:Y:S01]  /*2140*/  @P1 LDG.E.LTC128B.U16 R172, desc[UR36][R88.64] ;  /* 0x0000002458ac1981 */ /* 0x0004e2000c1e1520 */
[----:B------:R-:W-:Y:S01]  /*2150*/  IMAD.SHL.U32 R165, R4, 0x10, RZ ;  /* 0x0000001004a57824 */ /* 0x000fe200078e00ff */
[----:B------:R-:W-:Y:S01]  /*2160*/  IADD3 R170, P2, R6, R170, RZ ;  /* 0x000000aa06aa7210 */ /* 0x000fe20007f5e0ff */
[----:B------:R-:W-:Y:S03]  /*2170*/  BSSY B1, `(.L_x_33) ;  /* 0x0000011000017945 */ /* 0x000fe60003800000 */
[----:B------:R-:W-:Y:S01]  /*2180*/  IADD3 R168, P4, R165, R158, RZ ;  /* 0x0000009ea5a87210 */ /* 0x000fe20007f9e0ff */
[----:B-1----:R-:W-:Y:S01]  /*2190*/  IMAD.X R171, R7, 0x1, R169, P2 ;  /* 0x0000000107ab7824 */ /* 0x002fe200010e06a9 */
[----:B------:R-:W-:Y:S01]  /*21a0*/  ISETP.GT.AND P2, PT, R0, 0x1, P0 ;  /* 0x000000010000780c */ /* 0x000fe20000744270 */
[----:B------:R-:W-:-:S03]  /*21b0*/  IMAD.WIDE.U32 R170, R23, R12, R170 ;  /* 0x0000000c17aa7225 */ /* 0x000fc600078e00aa */
[----:B--2---:R-:W-:Y:S01]  /*21c0*/  LEA R88, P5, R170, R10, 0x1 ;  /* 0x0000000aaa587211 */ /* 0x004fe200078a08ff */
[----:B---3--:R-:W-:-:S05]  /*21d0*/  HADD2.F32 R166, -RZ, R172.H0_H0 ;  /* 0x200000acffa67230 */ /* 0x008fca0000004100 */
[----:B------:R-:W-:Y:S01]  /*21e0*/  FMUL R167, R166, R155 ;  /* 0x0000009ba6a77220 */ /* 0x000fe20000400000 */
[----:B------:R-:W-:-:S03]  /*21f0*/  IMAD.IADD R166, R13, 0x1, R171 ;  /* 0x000000010da67824 */ /* 0x000fc600078e02ab */
[----:B------:R-:W-:Y:S01]  /*2200*/  FFMA R90, R90, R154, R167 ;  /* 0x0000009a5a5a7223 */ /* 0x000fe200000000a7 */
[----:B------:R-:W-:Y:S02]  /*2210*/  SHF.L.U64.HI R167, R4, 0x4, R5 ;  /* 0x0000000404a77819 */ /* 0x000fe40000010205 */
[----:B------:R-:W-:Y:S02]  /*2220*/  LEA.HI.X R89, R170, R11, R166, 0x1, P5 ;  /* 0x0000000baa597211 */ /* 0x000fe400028f0ca6 */
[----:B------:R-:W-:Y:S01]  /*2230*/  F2FP.F16.F32.PACK_AB R90, RZ, R90 ;  /* 0x0000005aff5a723e */ /* 0x000fe200000000ff */
[----:B------:R-:W-:-:S05]  /*2240*/  IMAD.X R169, R167, 0x1, R159, P4 ;  /* 0x00000001a7a97824 */ /* 0x000fca00020e069f */
[----:B------:R1:W-:Y:S01]  /*2250*/  @P1 STG.E.U16 desc[UR36][R168.64], R90 ;  /* 0x0000005aa8001986 */ /* 0x0003e2000c101524 */
[----:B------:R-:W-:Y:S05]  /*2260*/  @!P2 BRA `(.L_x_34) ;  /* 0x000000000004a947 */ /* 0x000fea0003800000 */
[----:B------:R2:W5:Y:S02]  /*2270*/  LDG.E.LTC128B.U16 R172, desc[UR36][R88.64+0x2] ;  /* 0x0000022458ac7981 */ /* 0x000564000c1e1520 */
.L_x_34:
[----:B------:R-:W-:Y:S05]  /*2280*/  BSYNC B1 ;  /* 0x0000000000017941 */ /* 0x000fea0003800000 */
.L_x_33:
[----:B-1---5:R-:W-:Y:S01]  /*2290*/  HADD2.F32 R90, -RZ, R172.H0_H0 ;  /* 0x200000acff5a7230 */ /* 0x022fe20000004100 */
[----:B------:R-:W-:Y:S01]  /*22a0*/  ISETP.GT.AND P1, PT, R0, 0x8, P3 ;  /* 0x000000080000780c */ /* 0x000fe20001f24270 */
[----:B------:R-:W-:Y:S03]  /*22b0*/  BSSY B1, `(.L_x_35) ;  /* 0x000000a000017945 */ /* 0x000fe60003800000 */
[----:B------:R-:W-:-:S04]  /*22c0*/  FMUL R90, R90, R155 ;  /* 0x0000009b5a5a7220 */ /* 0x000fc80000400000 */
[----:B------:R-:W-:Y:S01]  /*22d0*/  FFMA R90, R91, R154, R90 ;  /* 0x0000009a5b5a7223 */ /* 0x000fe2000000005a */
[----:B------:R-:W-:-:S04]  /*22e0*/  @P2 MOV R91, R169 ;  /* 0x000000a9005b2202 */ /* 0x000fc80000000f00 */
[----:B------:R-:W-:-:S04]  /*22f0*/  F2FP.F16.F32.PACK_AB R90, RZ, R90 ;  /* 0x0000005aff5a723e */ /* 0x000fc800000000ff */
[----:B------:R-:W-:Y:S01]  /*2300*/  PRMT R166, R90, 0x7610, R166 ;  /* 0x000076105aa67816 */ /* 0x000fe200000000a6 */
[----:B------:R-:W-:-:S05]  /*2310*/  @P2 IMAD.MOV.U32 R90, RZ, RZ, R168 ;  /* 0x000000ffff5a2224 */ /* 0x000fca00078e00a8 */
[----:B------:R1:W-:Y:S01]  /*2320*/  @P2 STG.E.U16 desc[UR36][R90.64+0x2], R166 ;  /* 0x000002a65a002986 */ /* 0x0003e2000c101524 */
[----:B------:R-:W-:Y:S05]  /*2330*/  @!P1 BRA `(.L_x_36) ;  /* 0x0000000000049947 */ /* 0x000fea0003800000 */
[----:B------:R3:W5:Y:S02]  /*2340*/  LDG.E.LTC128B.U16 R172, desc[UR36][R160.64+0x10] ;  /* 0x00001024a0ac7981 */ /* 0x000764000c1e1520 */
.L_x_36:
[----:B------:R-:W-:Y:S05]  /*2350*/  BSYNC B1 ;  /* 0x0000000000017941 */ /* 0x000fea0003800000 */
.L_x_35:
[----:B-1---5:R-:W-:Y:S01]  /*2360*/  HADD2.F32 R90, -RZ, R172.H0_H0 ;  /* 0x200000acff5a7230 */ /* 0x022fe20000004100 */
[----:B------:R-:W-:Y:S01]  /*2370*/  ISETP.GT.AND P2, PT, R0, 0x9, P3 ;  /* 0x000000090000780c */ /* 0x000fe20001f44270 */
[----:B------:R-:W-:Y:S03]  /*2380*/  BSSY B1, `(.L_x_37) ;  /* 0x000000a000017945 */ /* 0x000fe60003800000 */
[----:B------:R-:W-:Y:S01]  /*2390*/  FMUL R91, R90, R155 ;  /* 0x0000009b5a5b7220 */ /* 0x000fe20000400000 */
[----:B------:R-:W-:-:S03]  /*23a0*/  @P1 IMAD.MOV.U32 R90, RZ, RZ, R158 ;  /* 0x000000ffff5a1224 */ /* 0x000fc600078e009e */
[----:B------:R-:W-:-:S05]  /*23b0*/  FFMA R91, R92, R154, R91 ;  /* 0x0000009a5c5b7223 */ /* 0x000fca000000005b */
[----:B------:R-:W-:-:S04]  /*23c0*/  F2FP.F16.F32.PACK_AB R91, RZ, R91 ;  /* 0x0000005bff5b723e */ /* 0x000fc800000000ff */
[----:B------:R-:W-:Y:S01]  /*23d0*/  PRMT R92, R91, 0x7610, R92 ;  /* 0x000076105b5c7816 */ /* 0x000fe2000000005c */
[----:B------:R-:W-:-:S05]  /*23e0*/  @P1 IMAD.MOV.U32 R91, RZ, RZ, R159 ;  /* 0x000000ffff5b1224 */ /* 0x000fca00078e009f */
[----:B------:R1:W-:Y:S01]  /*23f0*/  @P1 STG.E.U16 desc[UR36][R90.64+0x10], R92 ;  /* 0x0000105c5a001986 */ /* 0x0003e2000c101524 */
[----:B------:R-:W-:Y:S05]  /*2400*/  @!P2 BRA `(.L_x_38) ;  /* 0x000000000004a947 */ /* 0x000fea0003800000 */
[----:B------:R4:W5:Y:S02]  /*2410*/  LDG.E.LTC128B.U16 R172, desc[UR36][R160.64+0x12] ;  /* 0x00001224a0ac7981 */ /* 0x000964000c1e1520 */
.L_x_38:
[----:B------:R-:W-:Y:S05]  /*2420*/  BSYNC B1 ;  /* 0x0000000000017941 */ /* 0x000fea0003800000 */
.L_x_37:
[----:B-1---5:R-:W-:Y:S01]  /*2430*/  HADD2.F32 R90, -RZ, R172.H0_H0 ;  /* 0x200000acff5a7230 */ /* 0x022fe20000004100 */
[----:B------:R-:W-:Y:S01]  /*2440*/  ISETP.GT.AND P1, PT, R0, 0x8, P0 ;  /* 0x000000080000780c */ /* 0x000fe20000724270 */
[----:B------:R-:W-:Y:S01]  /*2450*/  @P2 IMAD.MOV.U32 R91, RZ, RZ, R159 ;  /* 0x000000ffff5b2224 */ /* 0x000fe200078e009f */
[----:B------:R-:W-:Y:S02]  /*2460*/  BSSY B1, `(.L_x_39) ;  /* 0x0000009000017945 */ /* 0x000fe40003800000 */
[----:B------:R-:W-:-:S04]  /*2470*/  FMUL R90, R90, R155 ;  /* 0x0000009b5a5a7220 */ /* 0x000fc80000400000 */
[----:B------:R-:W-:-:S05]  /*2480*/  FFMA R90, R93, R154, R90 ;  /* 0x0000009a5d5a7223 */ /* 0x000fca000000005a */
[----:B------:R-:W-:-:S04]  /*2490*/  F2FP.F16.F32.PACK_AB R90, RZ, R90 ;  /* 0x0000005aff5a723e */ /* 0x000fc800000000ff */
[----:B------:R-:W-:Y:S01]  /*24a0*/  PRMT R92, R90, 0x7610, R92 ;  /* 0x000076105a5c7816 */ /* 0x000fe2000000005c */
[----:B------:R-:W-:-:S05]  /*24b0*/  @P2 IMAD.MOV.U32 R90, RZ, RZ, R158 ;  /* 0x000000ffff5a2224 */ /* 0x000fca00078e009e */
[----:B------:R1:W-:Y:S01]  /*24c0*/  @P2 STG.E.U16 desc[UR36][R90.64+0x12], R92 ;  /* 0x0000125c5a002986 */ /* 0x0003e2000c101524 */
[----:B------:R-:W-:Y:S05]  /*24d0*/  @!P1 BRA `(.L_x_40) ;  /* 0x0000000000049947 */ /* 0x000fea0003800000 */
[----:B------:R0:W5:Y:S02]  /*24e0*/  LDG.E.LTC128B.U16 R172, desc[UR36][R88.64+0x10] ;  /* 0x0000102458ac7981 */ /* 0x000164000c1e1520 */
.L_x_40:
[----:B------:R-:W-:Y:S05]  /*24f0*/  BSYNC B1 ;  /* 0x0000000000017941 */ /* 0x000fea0003800000 */
.L_x_39:
        /* <DEDUP_REMOVED lines=12> */
.L_x_42:
[----:B------:R-:W-:Y:S05]  /*25c0*/  BSYNC B1 ;  /* 0x0000000000017941 */ /* 0x000fea0003800000 */
.L_x_41:
[----:B-1---5:R-:W-:Y:S01]  /*25d0*/  HADD2.F32 R90, -RZ, R172.H0_H0 ;  /* 0x200000acff5a7230 */ /* 0x022fe20000004100 */
[----:B------:R-:W-:Y:S01]  /*25e0*/  @P2 MOV R91, R169 ;  /* 0x000000a9005b2202 */ /* 0x000fe20000000f00 */
[----:B------:R-:W-:Y:S01]  /*25f0*/  BSSY B1, `(.L_x_43) ;  /* 0x000000a000017945 */ /* 0x000fe20003800000 */
[----:B------:R-:W-:Y:S02]  /*2600*/  ISETP.GT.AND P1, PT, R0, 0x10, P3 ;  /* 0x000000100000780c */ /* 0x000fe40001f24270 */
        /* <DEDUP_REMOVED lines=8> */
.L_x_44:
[----:B------:R-:W-:Y:S05]  /*2690*/  BSYNC B1 ;  /* 0x0000000000017941 */ /* 0x000fea0003800000 */
.L_x_43:
        /* <DEDUP_REMOVED lines=12> */
.L_x_46:
[----:B------:R-:W-:Y:S05]  /*2760*/  BSYNC B1 ;  /* 0x0000000000017941 */ /* 0x000fea0003800000 */
.L_x_45:
        /* <DEDUP_REMOVED lines=12> */
.L_x_48:
[----:B------:R-:W-:Y:S05]  /*2830*/  BSYNC B1 ;  /* 0x0000000000017941 */ /* 0x000fea0003800000 */
.L_x_47:
        /* <DEDUP_REMOVED lines=12> */
.L_x_50:
[----:B------:R-:W-:Y:S05]  /*2900*/  BSYNC B1 ;  /* 0x0000000000017941 */ /* 0x000fea0003800000 */
.L_x_49:
        /* <DEDUP_REMOVED lines=12> */
.L_x_52:
[----:B------:R-:W-:Y:S05]  /*29d0*/  BSYNC B1 ;  /* 0x0000000000017941 */ /* 0x000fea0003800000 */
.L_x_51:
        /* <DEDUP_REMOVED lines=12> */
.L_x_54:
[----:B------:R-:W-:Y:S05]  /*2aa0*/  BSYNC B1 ;  /* 0x0000000000017941 */ /* 0x000fea0003800000 */
.L_x_53:
        /* <DEDUP_REMOVED lines=12> */
.L_x_56:
[----:B------:R-:W-:Y:S05]  /*2b70*/  BSYNC B1 ;  /* 0x0000000000017941 */ /* 0x000fea0003800000 */
.L_x_55:
        /* <DEDUP_REMOVED lines=12> */
.L_x_58:
[----:B------:R-:W-:Y:S05]  /*2c40*/  BSYNC B1 ;  /* 0x0000000000017941 */ /* 0x000fea0003800000 */
.L_x_57:
        /* <DEDUP_REMOVED lines=12> */
.L_x_60:
[----:B------:R-:W-:Y:S05]  /*2d10*/  BSYNC B1 ;  /* 0x0000000000017941 */ /* 0x000fea0003800000 */
.L_x_59:
        /* <DEDUP_REMOVED lines=12> */
.L_x_62:
[----:B------:R-:W-:Y:S05]  /*2de0*/  BSYNC B1 ;  /* 0x0000000000017941 */ /* 0x000fea0003800000 */
.L_x_61:
        /* <DEDUP_REMOVED lines=12> */
.L_x_64:
[----:B------:R-:W-:Y:S05]  /*2eb0*/  BSYNC B1 ;  /* 0x0000000000017941 */ /* 0x000fea0003800000 */
.L_x_63:
        /* <DEDUP_REMOVED lines=12> */
.L_x_66:
[----:B------:R-:W-:Y:S05]  /*2f80*/  BSYNC B1 ;  /* 0x0000000000017941 */ /* 0x000fea0003800000 */
.L_x_65:
        /* <DEDUP_REMOVED lines=12> */
.L_x_68:
[----:B------:R-:W-:Y:S05]  /*3050*/  BSYNC B1 ;  /* 0x0000000000017941 */ /* 0x000fea0003800000 */
.L_x_67:
        /* <DEDUP_REMOVED lines=12> */
.L_x_70:
[----:B------:R-:W-:Y:S05]  /*3120*/  BSYNC B1 ;  /* 0x0000000000017941 */ /* 0x000fea0003800000 */
.L_x_69:
        /* <DEDUP_REMOVED lines=12> */
.L_x_72:
[----:B------:R-:W-:Y:S05]  /*31f0*/  BSYNC B1 ;  /* 0x0000000000017941 */ /* 0x000fea0003800000 */
.L_x_71:
        /* <DEDUP_REMOVED lines=12> */
.L_x_74:
[----:B------:R-:W-:Y:S05]  /*32c0*/  BSYNC B1 ;  /* 0x0000000000017941 */ /* 0x000fea0003800000 */
.L_x_73:
        /* <DEDUP_REMOVED lines=12> */
.L_x_76:
[----:B------:R-:W-:Y:S05]  /*3390*/  BSYNC B1 ;  /* 0x0000000000017941 */ /* 0x000fea0003800000 */
.L_x_75:
        /* <DEDUP_REMOVED lines=12> */
.L_x_78:
[----:B------:R-:W-:Y:S05]  /*3460*/  BSYNC B1 ;  /* 0x0000000000017941 */ /* 0x000fea0003800000 */
.L_x_77:
        /* <DEDUP_REMOVED lines=12> */
.L_x_80:
[----:B------:R-:W-:Y:S05]  /*3530*/  BSYNC B1 ;  /* 0x0000000000017941 */ /* 0x000fea0003800000 */
.L_x_79:
        /* <DEDUP_REMOVED lines=12> */
.L_x_82:
[----:B------:R-:W-:Y:S05]  /*3600*/  BSYNC B1 ;  /* 0x0000000000017941 */ /* 0x000fea0003800000 */
.L_x_81:
        /* <DEDUP_REMOVED lines=12> */
.L_x_84:
[----:B------:R-:W-:Y:S05]  /*36d0*/  BSYNC B1 ;  /* 0x0000000000017941 */ /* 0x000fea0003800000 */
.L_x_83:
        /* <DEDUP_REMOVED lines=12> */
.L_x_86:
[----:B------:R-:W-:Y:S05]  /*37a0*/  BSYNC B1 ;  /* 0x0000000000017941 */ /* 0x000fea0003800000 */
.L_x_85:
        /* <DEDUP_REMOVED lines=12> */
.L_x_88:
[----:B------:R-:W-:Y:S05]  /*3870*/  BSYNC B1 ;  /* 0x0000000000017941 */ /* 0x000fea0003800000 */
.L_x_87:
        /* <DEDUP_REMOVED lines=12> */
.L_x_90:
[----:B------:R-:W-:Y:S05]  /*3940*/  BSYNC B1 ;  /* 0x0000000000017941 */ /* 0x000fea0003800000 */
.L_x_89:
        /* <DEDUP_REMOVED lines=12> */
.L_x_92:
[----:B------:R-:W-:Y:S05]  /*3a10*/  BSYNC B1 ;  /* 0x0000000000017941 */ /* 0x000fea0003800000 */
.L_x_91:
        /* <DEDUP_REMOVED lines=12> */
.L_x_94:
[----:B------:R-:W-:Y:S05]  /*3ae0*/  BSYNC B1 ;  /* 0x0000000000017941 */ /* 0x000fea0003800000 */
.L_x_93:
        /* <DEDUP_REMOVED lines=12> */
.L_x_96:
[----:B------:R-:W-:Y:S05]  /*3bb0*/  BSYNC B1 ;  /* 0x0000000000017941 */ /* 0x000fea0003800000 */
.L_x_95:
        /* <DEDUP_REMOVED lines=12> */
.L_x_98:
[----:B------:R-:W-:Y:S05]  /*3c80*/  BSYNC B1 ;  /* 0x0000000000017941 */ /* 0x000fea0003800000 */
.L_x_97:
        /* <DEDUP_REMOVED lines=12> */
.L_x_100:
[----:B------:R-:W-:Y:S05]  /*3d50*/  BSYNC B1 ;  /* 0x0000000000017941 */ /* 0x000fea0003800000 */
.L_x_99:
        /* <DEDUP_REMOVED lines=12> */
.L_x_102:
[----:B------:R-:W-:Y:S05]  /*3e20*/  BSYNC B1 ;  /* 0x0000000000017941 */ /* 0x000fea0003800000 */
.L_x_101:
        /* <DEDUP_REMOVED lines=12> */
.L_x_104:
[----:B------:R-:W-:Y:S05]  /*3ef0*/  BSYNC B1 ;  /* 0x0000000000017941 */ /* 0x000fea0003800000 */
.L_x_103:
        /* <DEDUP_REMOVED lines=12> */
.L_x_106:
[----:B------:R-:W-:Y:S05]  /*3fc0*/  BSYNC B1 ;  /* 0x0000000000017941 */ /* 0x000fea0003800000 */
.L_x_105:
        /* <DEDUP_REMOVED lines=12> */
.L_x_108:
[----:B------:R-:W-:Y:S05]  /*4090*/  BSYNC B1 ;  /* 0x0000000000017941 */ /* 0x000fea0003800000 */
.L_x_107:
        /* <DEDUP_REMOVED lines=12> */
.L_x_110:
[----:B------:R-:W-:Y:S05]  /*4160*/  BSYNC B1 ;  /* 0x0000000000017941 */ /* 0x000fea0003800000 */
.L_x_109:
        /* <DEDUP_REMOVED lines=12> */
.L_x_112:
[----:B------:R-:W-:Y:S05]  /*4230*/  BSYNC B1 ;  /* 0x0000000000017941 */ /* 0x000fea0003800000 */
.L_x_111:
        /* <DEDUP_REMOVED lines=12> */
.L_x_114:
[----:B------:R-:W-:Y:S05]  /*4300*/  BSYNC B1 ;  /* 0x0000000000017941 */ /* 0x000fea0003800000 */
.L_x_113:
        /* <DEDUP_REMOVED lines=12> */
.L_x_116:
[----:B------:R-:W-:Y:S05]  /*43d0*/  BSYNC B1 ;  /* 0x0000000000017941 */ /* 0x000fea0003800000 */
.L_x_115:
        /* <DEDUP_REMOVED lines=12> */
.L_x_118:
[----:B------:R-:W-:Y:S05]  /*44a0*/  BSYNC B1 ;  /* 0x0000000000017941 */ /* 0x000fea0003800000 */
.L_x_117:
        /* <DEDUP_REMOVED lines=12> */
.L_x_120:
[----:B------:R-:W-:Y:S05]  /*4570*/  BSYNC B1 ;  /* 0x0000000000017941 */ /* 0x000fea0003800000 */
.L_x_119:
        /* <DEDUP_REMOVED lines=12> */
.L_x_122:
[----:B------:R-:W-:Y:S05]  /*4640*/  BSYNC B1 ;  /* 0x0000000000017941 */ /* 0x000fea0003800000 */
.L_x_121:
        /* <DEDUP_REMOVED lines=12> */
.L_x_124:
[----:B------:R-:W-:Y:S05]  /*4710*/  BSYNC B1 ;  /* 0x0000000000017941 */ /* 0x000fea0003800000 */
.L_x_123:
        /* <DEDUP_REMOVED lines=12> */
.L_x_126:
[----:B------:R-:W-:Y:S05]  /*47e0*/  BSYNC B1 ;  /* 0x0000000000017941 */ /* 0x000fea0003800000 */
.L_x_125:
        /* <DEDUP_REMOVED lines=12> */
.L_x_128:
[----:B------:R-:W-:Y:S05]  /*48b0*/  BSYNC B1 ;  /* 0x0000000000017941 */ /* 0x000fea0003800000 */
.L_x_127:
        /* <DEDUP_REMOVED lines=12> */
.L_x_130:
[----:B------:R-:W-:Y:S05]  /*4980*/  BSYNC B1 ;  /* 0x0000000000017941 */ /* 0x000fea0003800000 */
.L_x_129:
        /* <DEDUP_REMOVED lines=12> */
.L_x_132:
[----:B------:R-:W-:Y:S05]  /*4a50*/  BSYNC B1 ;  /* 0x0000000000017941 */ /* 0x000fea0003800000 */
.L_x_131:
        /* <DEDUP_REMOVED lines=12> */
.L_x_134:
[----:B------:R-:W-:Y:S05]  /*4b20*/  BSYNC B1 ;  /* 0x0000000000017941 */ /* 0x000fea0003800000 */
.L_x_133:
        /* <DEDUP_REMOVED lines=12> */
.L_x_136:
[----:B------:R-:W-:Y:S05]  /*4bf0*/  BSYNC B1 ;  /* 0x0000000000017941 */ /* 0x000fea0003800000 */
.L_x_135:
        /* <DEDUP_REMOVED lines=12> */
.L_x_138:
[----:B------:R-:W-:Y:S05]  /*4cc0*/  BSYNC B1 ;  /* 0x0000000000017941 */ /* 0x000fea0003800000 */
.L_x_137:
        /* <DEDUP_REMOVED lines=12> */
.L_x_140:
[----:B------:R-:W-:Y:S05]  /*4d90*/  BSYNC B1 ;  /* 0x0000000000017941 */ /* 0x000fea0003800000 */
.L_x_139:
        /* <DEDUP_REMOVED lines=12> */
.L_x_142:
[----:B------:R-:W-:Y:S05]  /*4e60*/  BSYNC B1 ;  /* 0x0000000000017941 */ /* 0x000fea0003800000 */
.L_x_141:
        /* <DEDUP_REMOVED lines=12> */
.L_x_144:
[----:B------:R-:W-:Y:S05]  /*4f30*/  BSYNC B1 ;  /* 0x0000000000017941 */ /* 0x000fea0003800000 */
.L_x_143:
        /* <DEDUP_REMOVED lines=12> */
.L_x_146:
[----:B------:R-:W-:Y:S05]  /*5000*/  BSYNC B1 ;  /* 0x0000000000017941 */ /* 0x000fea0003800000 */
.L_x_145:
        /* <DEDUP_REMOVED lines=12> */
.L_x_148:
[----:B------:R-:W-:Y:S05]  /*50d0*/  BSYNC B1 ;  /* 0x0000000000017941 */ /* 0x000fea0003800000 */
.L_x_147:
        /* <DEDUP_REMOVED lines=12> */
.L_x_150:
[----:B------:R-:W-:Y:S05]  /*51a0*/  BSYNC B1 ;  /* 0x0000000000017941 */ /* 0x000fea0003800000 */
.L_x_149:
        /* <DEDUP_REMOVED lines=12> */
.L_x_152:
[----:B------:R-:W-:Y:S05]  /*5270*/  BSYNC B1 ;  /* 0x0000000000017941 */ /* 0x000fea0003800000 */
.L_x_151:
[----:B-----5:R-:W-:Y:S01]  /*5280*/  HADD2.F32 R8, -RZ, R172.H0_H0 ;  /* 0x200000acff087230 */ /* 0x020fe20000004100 */
[----:B------:R-:W-:Y:S01]  /*5290*/  ISETP.GT.AND P1, PT, R0, 0x79, P0 ;  /* 0x000000790000780c */ /* 0x000fe20000724270 */
[----:B------:R-:W-:Y:S01]  /*52a0*/  BSSY B1, `(.L_x_153) ;  /* 0x000000c000017945 */ /* 0x000fe20003800000 */
[----:B------:R-:W-:Y:S02]  /*52b0*/  IADD3 R153, P0, R153, 0x80, RZ ;  /* 0x0000008099997810 */ /* 0x000fe40007f1e0ff */
[----:B-1----:R-:W-:Y:S01]  /*52c0*/  FMUL R91, R8, R155 ;  /* 0x0000009b085b7220 */ /* 0x002fe20000400000 */
[----:B------:R-:W-:-:S03]  /*52d0*/  @P2 IMAD.MOV.U32 R8, RZ, RZ, R168 ;  /* 0x000000ffff082224 */ /* 0x000fc600078e00a8 */
[----:B------:R-:W-:-:S05]  /*52e0*/  FFMA R91, R150, R154, R91 ;  /* 0x0000009a965b7223 */ /* 0x000fca000000005b */
[----:B------:R-:W-:-:S04]  /*52f0*/  F2FP.F16.F32.PACK_AB R91, RZ, R91 ;  /* 0x0000005bff5b723e */ /* 0x000fc800000000ff */
[----:B------:R-:W-:Y:S01]  /*5300*/  PRMT R90, R91, 0x7610, R90 ;  /* 0x000076105b5a7816 */ /* 0x000fe2000000005a */
[----:B------:R-:W-:Y:S02]  /*5310*/  IMAD.X R91, RZ, RZ, R9, P0 ;  /* 0x000000ffff5b7224 */ /* 0x000fe400000e0609 */
[----:B------:R-:W-:-:S05]  /*5320*/  @P2 IMAD.MOV.U32 R9, RZ, RZ, R169 ;  /* 0x000000ffff092224 */ /* 0x000fca00078e00a9 */
[----:B------:R1:W-:Y:S01]  /*5330*/  @P2 STG.E.U16 desc[UR36][R8.64+0xf0], R90 ;  /* 0x0000f05a08002986 */ /* 0x0003e2000c101524 */
[----:B------:R-:W-:Y:S05]  /*5340*/  @!P1 BRA `(.L_x_154) ;  /* 0x0000000000049947 */ /* 0x000fea0003800000 */
[----:B------:R0:W5:Y:S02]  /*5350*/  LDG.E.LTC128B.U16 R172, desc[UR36][R88.64+0xf2] ;  /* 0x0000f22458ac7981 */ /* 0x000164000c1e1520 */
.L_x_154:
[----:B------:R-:W-:Y:S05]  /*5360*/  BSYNC B1 ;  /* 0x0000000000017941 */ /* 0x000fea0003800000 */
.L_x_153:
[----:B-1---5:R-:W-:Y:S01]  /*5370*/  HADD2.F32 R8, -RZ, R172.H0_H0 ;  /* 0x200000acff087230 */ /* 0x022fe20000004100 */
[----:B------:R-:W-:Y:S01]  /*5380*/  ISETP.GT.AND P0, PT, R3, 0x80, PT ;  /* 0x000000800300780c */ /* 0x000fe20003f04270 */
[----:B------:R-:W-:-:S03]  /*5390*/  IMAD R90, R91, R14, RZ ;  /* 0x0000000e5b5a7224 */ /* 0x000fc600078e02ff */
[----:B0-2---:R-:W-:Y:S01]  /*53a0*/  FMUL R88, R8, R155 ;  /* 0x0000009b08587220 */ /* 0x005fe20000400000 */
[C---:B------:R-:W-:Y:S01]  /*53b0*/  IMAD R97, R153.reuse, R15, R90 ;  /* 0x0000000f99617224 */ /* 0x040fe200078e025a */
[----:B------:R-:W-:Y:S01]  /*53c0*/  ISETP.GT.AND P3, PT, R0, RZ, P0 ;  /* 0x000000ff0000720c */ /* 0x000fe20000764270 */
[----:B------:R-:W-:-:S04]  /*53d0*/  IMAD.WIDE.U32 R8, R153, R14, R156 ;  /* 0x0000000e99087225 */ /* 0x000fc800078e009c */
[----:B------:R-:W-:Y:S01]  /*53e0*/  FFMA R151, R151, R154, R88 ;  /* 0x0000009a97977223 */ /* 0x000fe20000000058 */
[----:B------:R-:W-:Y:S02]  /*53f0*/  IADD3 R9, R9, R97, RZ ;  /* 0x0000006109097210 */ /* 0x000fe40007ffe0ff */
[C---:B------:R-:W-:Y:S02]  /*5400*/  LEA R88, P2, R8.reuse, R10, 0x1 ;  /* 0x0000000a08587211 */ /* 0x040fe400078408ff */
[----:B------:R-:W-:Y:S02]  /*5410*/  F2FP.F16.F32.PACK_AB R151, RZ, R151 ;  /* 0x00000097ff97723e */ /* 0x000fe400000000ff */
[----:B------:R-:W-:-:S03]  /*5420*/  LEA.HI.X R89, R8, R11, R9, 0x1, P2 ;  /* 0x0000000b08597211 */ /* 0x000fc600010f0c09 */
[----:B------:R0:W-:Y:S04]  /*5430*/  @P1 STG.E.U16 desc[UR36][R168.64+0xf2], R151 ;  /* 0x0000f297a8001986 */ /* 0x0001e8000c101524 */
[----:B------:R-:W2:Y:S01]  /*5440*/  @P3 LDG.E.LTC128B.U16 R172, desc[UR36][R88.64] ;  /* 0x0000002458ac3981 */ /* 0x000ea2000c1e1520 */
[----:B------:R-:W-:Y:S01]  /*5450*/  IMAD.WIDE.U32 R8, R153, R14, R6 ;  /* 0x0000000e99087225 */ /* 0x000fe200078e0006 */
[----:B------:R-:W-:Y:S01]  /*5460*/  SHF.L.U64.HI R95, R4, 0x8, R5 ;  /* 0x00000008045f7819 */ /* 0x000fe20000010205 */
[----:B------:R-:W-:Y:S01]  /*5470*/  BSSY B1, `(.L_x_155) ;  /* 0x0000011000017945 */ /* 0x000fe20003800000 */
[----:B------:R-:W-:Y:S01]  /*5480*/  ISETP.GT.AND P2, PT, R0, 0x1, P0 ;  /* 0x000000010000780c */ /* 0x000fe20000744270 */
[----:B------:R-:W-:Y:S02]  /*5490*/  IMAD.IADD R9, R97, 0x1, R9 ;  /* 0x0000000161097824 */ /* 0x000fe400078e0209 */
[----:B------:R-:W-:-:S02]  /*54a0*/  IMAD.SHL.U32 R93, R4, 0x100, RZ ;  /* 0x00000100045d7824 */ /* 0x000fc400078e00ff */
[----:B--2---:R-:W-:-:S05]  /*54b0*/  HADD2.F32 R90, -RZ, R172.H0_H0 ;  /* 0x200000acff5a7230 */ /* 0x004fca0000004100 */
[----:B------:R-:W-:Y:S01]  /*54c0*/  FMUL R15, R90, R155 ;  /* 0x0000009b5a0f7220 */ /* 0x000fe20000400000 */
[----:B------:R-:W-:Y:S01]  /*54d0*/  IMAD.WIDE.U32 R90, R23, R12, R8 ;  /* 0x0000000c175a7225 */ /* 0x000fe200078e0008 */
[----:B------:R-:W-:-:S03]  /*54e0*/  IADD3 R8, P1, R93, R158, RZ ;  /* 0x0000009e5d087210 */ /* 0x000fc60007f3e0ff */
[----:B------:R-:W-:Y:S01]  /*54f0*/  FFMA R15, R24, R154, R15 ;  /* 0x0000009a180f7223 */ /* 0x000fe2000000000f */
[----:B------:R-:W-:Y:S01]  /*5500*/  IMAD.IADD R5, R13, 0x1, R91 ;  /* 0x000000010d057824 */ /* 0x000fe200078e025b */
[C---:B------:R-:W-:Y:S01]  /*5510*/  LEA R4, P4, R90.reuse, R10, 0x1 ;  /* 0x0000000a5a047211 */ /* 0x040fe200078808ff */
[----:B------:R-:W-:Y:S02]  /*5520*/  IMAD.X R9, R95, 0x1, R159, P1 ;  /* 0x000000015f097824 */ /* 0x000fe400008e069f */
[----:B------:R-:W-:Y:S02]  /*5530*/  F2FP.F16.F32.PACK_AB R15, RZ, R15 ;  /* 0x0000000fff0f723e */ /* 0x000fe400000000ff */
[----:B------:R-:W-:-:S03]  /*5540*/  LEA.HI.X R5, R90, R11, R5, 0x1, P4 ;  /* 0x0000000b5a057211 */ /* 0x000fc600020f0c05 */
[----:B------:R0:W-:Y:S01]  /*5550*/  @P3 STG.E.U16 desc[UR36][R8.64], R15 ;  /* 0x0000000f08003986 */ /* 0x0001e2000c101524 */
[----:B------:R-:W-:Y:S05]  /*5560*/  @!P2 BRA `(.L_x_156) ;  /* 0x000000000004a947 */ /* 0x000fea0003800000 */
[----:B------:R1:W5:Y:S02]  /*5570*/  LDG.E.LTC128B.U16 R172, desc[UR36][R4.64+0x2] ;  /* 0x0000022404ac7981 */ /* 0x000364000c1e1520 */
.L_x_156:
[----:B------:R-:W-:Y:S05]  /*5580*/  BSYNC B1 ;  /* 0x0000000000017941 */ /* 0x000fea0003800000 */
.L_x_155:
[----:B-----5:R-:W-:Y:S01]  /*5590*/  HADD2.F32 R24, -RZ, R172.H0_H0 ;  /* 0x200000acff187230 */ /* 0x020fe20000004100 */
[----:B------:R-:W-:Y:S01]  /*55a0*/  ISETP.GT.AND P1, PT, R3, 0x88, PT ;  /* 0x000000880300780c */ /* 0x000fe20003f24270 */
[----:B0-----:R-:W-:Y:S01]  /*55b0*/  IMAD.WIDE.U32 R14, R153, R14, R162 ;  /* 0x0000000e990e7225 */ /* 0x001fe200078e00a2 */
[----:B------:R-:W-:Y:S03]  /*55c0*/  BSSY B1, `(.L_x_157) ;  /* 0x000000e000017945 */ /* 0x000fe60003800000 */
[----:B------:R-:W-:Y:S01]  /*55d0*/  FMUL R24, R24, R155 ;  /* 0x0000009b18187220 */ /* 0x000fe20000400000 */
[----:B------:R-:W-:Y:S01]  /*55e0*/  ISETP.GT.AND P3, PT, R0, RZ, P1 ;  /* 0x000000ff0000720c */ /* 0x000fe20000f64270 */
[----:B------:R-:W-:Y:S01]  /*55f0*/  IMAD.IADD R97, R97, 0x1, R15 ;  /* 0x0000000161617824 */ /* 0x000fe200078e020f */
[----:B------:R-:W-:Y:S01]  /*5600*/  IADD3 R21, P5, R20, R14, RZ ;  /* 0x0000000e14157210 */ /* 0x000fe20007fbe0ff */
[----:B------:R-:W-:Y:S01]  /*5610*/  FFMA R24, R25, R154, R24 ;  /* 0x0000009a19187223 */ /* 0x000fe20000000018 */
[----:B------:R-:W-:-:S03]  /*5620*/  IADD3 R20, P4, R6, R14, RZ ;  /* 0x0000000e06147210 */ /* 0x000fc60007f9e0ff */
[----:B------:R-:W-:Y:S01]  /*5630*/  IMAD.X R156, R97, 0x1, R157, P5 ;  /* 0x00000001619c7824 */ /* 0x000fe200028e069d */
[----:B------:R-:W-:Y:S02]  /*5640*/  F2FP.F16.F32.PACK_AB R24, RZ, R24 ;  /* 0x00000018ff18723e */ /* 0x000fe400000000ff */
[----:B------:R-:W-:-:S03]  /*5650*/  LEA R14, P5, R21, R10, 0x1 ;  /* 0x0000000a150e7211 */ /* 0x000fc600078a08ff */
[----:B------:R0:W-:Y:S01]  /*5660*/  @P2 STG.E.U16 desc[UR36][R8.64+0x2], R24 ;  /* 0x0000021808002986 */ /* 0x0001e2000c101524 */
[----:B------:R-:W-:Y:S01]  /*5670*/  LEA.HI.X R15, R21, R11, R156, 0x1, P5 ;  /* 0x0000000b150f7211 */ /* 0x000fe200028f0c9c */
[----:B------:R-:W-:Y:S08]  /*5680*/  @!P3 BRA `(.L_x_158) ;  /* 0x000000000004b947 */ /* 0x000ff00003800000 */
[----:B------:R2:W5:Y:S02]  /*5690*/  LDG.E.LTC128B.U16 R172, desc[UR36][R14.64] ;  /* 0x000000240eac7981 */ /* 0x000564000c1e1520 */
.L_x_158:
[----:B------:R-:W-:Y:S05]  /*56a0*/  BSYNC B1 ;  /* 0x0000000000017941 */ /* 0x000fea0003800000 */
.L_x_157:
[----:B-----5:R-:W-:Y:S01]  /*56b0*/  HADD2.F32 R6, -RZ, R172.H0_H0 ;  /* 0x200000acff067230 */ /* 0x020fe20000004100 */
[----:B------:R-:W-:Y:S01]  /*56c0*/  ISETP.GT.AND P2, PT, R0, 0x1, P1 ;  /* 0x000000010000780c */ /* 0x000fe20000f44270 */
[----:B------:R-:W-:Y:S01]  /*56d0*/  IMAD.X R21, R7, 0x1, R97, P4 ;  /* 0x0000000107157824 */ /* 0x000fe200020e0661 */
[----:B------:R-:W-:Y:S02]  /*56e0*/  BSSY B1, `(.L_x_159) ;  /* 0x000000d000017945 */ /* 0x000fe40003800000 */
[----:B------:R-:W-:Y:S01]  /*56f0*/  FMUL R3, R6, R155 ;  /* 0x0000009b06037220 */ /* 0x000fe20000400000 */
[----:B------:R-:W-:Y:S01]  /*5700*/  IADD3 R6, P4, R8, R165, RZ ;  /* 0x000000a508067210 */ /* 0x000fe20007f9e0ff */
[----:B--2---:R-:W-:-:S04]  /*5710*/  IMAD.WIDE.U32 R14, R23, R12, R20 ;  /* 0x0000000c170e7225 */ /* 0x004fc800078e0014 */
[----:B------:R-:W-:Y:S01]  /*5720*/  FFMA R3, R26, R154, R3 ;  /* 0x0000009a1a037223 */ /* 0x000fe20000000003 */
[----:B------:R-:W-:Y:S01]  /*5730*/  IMAD.X R7, R9, 0x1, R167, P4 ;  /* 0x0000000109077824 */ /* 0x000fe200020e06a7 */
[----:B------:R-:W-:-:S03]  /*5740*/  IADD3 R13, R13, R15, RZ ;  /* 0x0000000f0d0d7210 */ /* 0x000fc60007ffe0ff */
[----:B------:R-:W-:Y:S02]  /*5750*/  F2FP.F16.F32.PACK_AB R3, RZ, R3 ;  /* 0x00000003ff03723e */ /* 0x000fe400000000ff */
[----:B------:R-:W-:-:S03]  /*5760*/  LEA R10, P5, R14, R10, 0x1 ;  /* 0x0000000a0e0a7211 */ /* 0x000fc600078a08ff */
[----:B------:R2:W-:Y:S01]  /*5770*/  @P3 STG.E.U16 desc[UR36][R6.64], R3 ;  /* 0x0000000306003986 */ /* 0x0005e2000c101524 */
[----:B------:R-:W-:Y:S01]  /*5780*/  LEA.HI.X R11, R14, R11, R13, 0x1, P5 ;  /* 0x0000000b0e0b7211 */ /* 0x000fe200028f0c0d */
[----:B------:R-:W-:Y:S08]  /*5790*/  @!P2 BRA `(.L_x_160) ;  /* 0x000000000004a947 */ /* 0x000ff00003800000 */
[----:B------:R0:W5:Y:S02]  /*57a0*/  LDG.E.LTC128B.U16 R172, desc[UR36][R10.64+0x2] ;  /* 0x000002240aac7981 */ /* 0x000164000c1e1520 */
.L_x_160:
[----:B------:R-:W-:Y:S05]  /*57b0*/  BSYNC B1 ;  /* 0x0000000000017941 */ /* 0x000fea0003800000 */
.L_x_159:
[----:B-----5:R-:W-:Y:S01]  /*57c0*/  HADD2.F32 R12, -RZ, R172.H0_H0 ;  /* 0x200000acff0c7230 */ /* 0x020fe20000004100 */
[----:B------:R-:W-:Y:S01]  /*57d0*/  ISETP.GT.AND P3, PT, R0, 0x8, P0 ;  /* 0x000000080000780c */ /* 0x000fe20000764270 */
[----:B------:R-:W-:Y:S03]  /*57e0*/  BSSY B1, `(.L_x_161) ;  /* 0x0000007000017945 */ /* 0x000fe60003800000 */
[----:B------:R-:W-:-:S04]  /*57f0*/  FMUL R12, R12, R155 ;  /* 0x0000009b0c0c7220 */ /* 0x000fc80000400000 */
[----:B------:R-:W-:-:S05]  /*5800*/  FFMA R12, R27, R154, R12 ;  /* 0x0000009a1b0c7223 */ /* 0x000fca000000000c */
[----:B------:R-:W-:-:S05]  /*5810*/  F2FP.F16.F32.PACK_AB R12, RZ, R12 ;  /* 0x0000000cff0c723e */ /* 0x000fca00000000ff */
[----:B------:R0:W-:Y:S01]  /*5820*/  @P2 STG.E.U16 desc[UR36][R6.64+0x2], R12 ;  /* 0x0000020c06002986 */ /* 0x0001e2000c101524 */
[----:B------:R-:W-:Y:S05]  /*5830*/  @!P3 BRA `(.L_x_162) ;  /* 0x000000000004b947 */ /* 0x000fea0003800000 */
[----:B------:R0:W5:Y:S02]  /*5840*/  LDG.E.LTC128B.U16 R172, desc[UR36][R4.64+0x10] ;  /* 0x0000102404ac7981 */ /* 0x000164000c1e1520 */
.L_x_162:
[----:B------:R-:W-:Y:S05]  /*5850*/  BSYNC B1 ;  /* 0x0000000000017941 */ /* 0x000fea0003800000 */
.L_x_161:
[----:B0-2--5:R-:W-:Y:S01]  /*5860*/  HADD2.F32 R6, -RZ, R172.H0_H0 ;  /* 0x200000acff067230 */ /* 0x025fe20000004100 */
[----:B------:R-:W-:Y:S01]  /*5870*/  ISETP.GT.AND P2, PT, R0, 0x9, P0 ;  /* 0x000000090000780c */ /* 0x000fe20000744270 */
[----:B------:R-:W-:Y:S01]  /*5880*/  IMAD.MOV.U32 R7, RZ, RZ, R9 ;  /* 0x000000ffff077224 */ /* 0x000fe200078e0009 */
[----:B------:R-:W-:Y:S02]  /*5890*/  BSSY B1, `(.L_x_163) ;  /* 0x0000008000017945 */ /* 0x000fe40003800000 */
[----:B------:R-:W-:Y:S01]  /*58a0*/  FMUL R3, R6, R155 ;  /* 0x0000009b06037220 */ /* 0x000fe20000400000 */
[----:B------:R-:W-:-:S03]  /*58b0*/  IMAD.MOV.U32 R6, RZ, RZ, R8 ;  /* 0x000000ffff067224 */ /* 0x000fc600078e0008 */
[----:B------:R-:W-:-:S05]  /*58c0*/  FFMA R3, R28, R154, R3 ;  /* 0x0000009a1c037223 */ /* 0x000fca0000000003 */
[----:B------:R-:W-:-:S05]  /*58d0*/  F2FP.F16.F32.PACK_AB R3, RZ, R3 ;  /* 0x00000003ff03723e */ /* 0x000fca00000000ff */
[----:B------:R0:W-:Y:S01]  /*58e0*/  @P3 STG.E.U16 desc[UR36][R6.64+0x10], R3 ;  /* 0x0000100306003986 */ /* 0x0001e2000c101524 */
[----:B------:R-:W-:Y:S05]  /*58f0*/  @!P2 BRA `(.L_x_164) ;  /* 0x000000000004a947 */ /* 0x000fea0003800000 */
[----:B------:R2:W5:Y:S02]  /*5900*/  LDG.E.LTC128B.U16 R172, desc[UR36][R4.64+0x12] ;  /* 0x0000122404ac7981 */ /* 0x000564000c1e1520 */
.L_x_164:
[----:B------:R-:W-:Y:S05]  /*5910*/  BSYNC B1 ;  /* 0x0000000000017941 */ /* 0x000fea0003800000 */
.L_x_163:
        /* <DEDUP_REMOVED lines=9> */
.L_x_166:
[----:B------:R-:W-:Y:S05]  /*59b0*/  BSYNC B1 ;  /* 0x0000000000017941 */ /* 0x000fea0003800000 */
.L_x_165:
[----:B0----5:R-:W-:Y:S01]  /*59c0*/  HADD2.F32 R12, -RZ, R172.H0_H0 ;  /* 0x200000acff0c7230 */ /* 0x021fe20000004100 */
[----:B------:R-:W-:Y:S01]  /*59d0*/  IADD3 R8, P3, R165, R8, RZ ;  /* 0x00000008a5087210 */ /* 0x000fe20007f7e0ff */
[----:B------:R-:W-:Y:S01]  /*59e0*/  BSSY B1, `(.L_x_167) ;  /* 0x0000009000017945 */ /* 0x000fe20003800000 */
[----:B------:R-:W-:Y:S02]  /*59f0*/  ISETP.GT.AND P2, PT, R0, 0x9, P1 ;  /* 0x000000090000780c */ /* 0x000fe40000f44270 */
[----:B------:R-:W-:Y:S01]  /*5a00*/  FMUL R3, R12, R155 ;  /* 0x0000009b0c037220 */ /* 0x000fe20000400000 */
[----:B------:R-:W-:-:S03]  /*5a10*/  IMAD.X R9, R167, 0x1, R9, P3 ;  /* 0x00000001a7097824 */ /* 0x000fc600018e0609 */
[----:B------:R-:W-:-:S05]  /*5a20*/  FFMA R3, R30, R154, R3 ;  /* 0x0000009a1e037223 */ /* 0x000fca0000000003 */
[----:B------:R-:W-:-:S05]  /*5a30*/  F2FP.F16.F32.PACK_AB R3, RZ, R3 ;  /* 0x00000003ff03723e */ /* 0x000fca00000000ff */
[----:B------:R0:W-:Y:S01]  /*5a40*/  @P4 STG.E.U16 desc[UR36][R8.64+0x10], R3 ;  /* 0x0000100308004986 */ /* 0x0001e2000c101524 */
[----:B------:R-:W-:Y:S05]  /*5a50*/  @!P2 BRA `(.L_x_168) ;  /* 0x000000000004a947 */ /* 0x000fea0003800000 */
[----:B------:R0:W5:Y:S02]  /*5a60*/  LDG.E.LTC128B.U16 R172, desc[UR36][R10.64+0x12] ;  /* 0x000012240aac7981 */ /* 0x000164000c1e1520 */
.L_x_168:
[----:B------:R-:W-:Y:S05]  /*5a70*/  BSYNC B1 ;  /* 0x0000000000017941 */ /* 0x000fea0003800000 */
.L_x_167:
[----:B0----5:R-:W-:Y:S01]  /*5a80*/  HADD2.F32 R8, -RZ, R172.H0_H0 ;  /* 0x200000acff087230 */ /* 0x021fe20000004100 */
[----:B------:R-:W-:Y:S01]  /*5a90*/  ISETP.GT.AND P3, PT, R0, 0x10, P0 ;  /* 0x000000100000780c */ /* 0x000fe20000764270 */
[----:B------:R-:W-:Y:S03]  /*5aa0*/  BSSY B1, `(.L_x_169) ;  /* 0x0000009000017945 */ /* 0x000fe60003800000 */
[----:B------:R-:W-:-:S04]  /*5ab0*/  FMUL R8, R8, R155 ;  /* 0x0000009b08087220 */ /* 0x000fc80000400000 */
[----:B------:R-:W-:Y:S01]  /*5ac0*/  FFMA R31, R31, R154, R8 ;  /* 0x0000009a1f1f7223 */ /* 0x000fe20000000008 */
[----:B------:R-:W-:-:S04]  /*5ad0*/  IADD3 R8, P4, P5, R165, R158, R93 ;  /* 0x0000009ea5087210 */ /* 0x000fc80007d9e05d */
[----:B------:R-:W-:Y:S02]  /*5ae0*/  F2FP.F16.F32.PACK_AB R31, RZ, R31 ;  /* 0x0000001fff1f723e */ /* 0x000fe400000000ff */
[----:B------:R-:W-:-:S05]  /*5af0*/  IADD3.X R9, R167, R159, R95, P4, P5 ;  /* 0x0000009fa7097210 */ /* 0x000fca00027ea45f */
[----:B------:R0:W-:Y:S01]  /*5b00*/  @P2 STG.E.U16 desc[UR36][R8.64+0x12], R31 ;  /* 0x0000121f08002986 */ /* 0x0001e2000c101524 */
[----:B------:R-:W-:Y:S05]  /*5b10*/  @!P3 BRA `(.L_x_170) ;  /* 0x000000000004b947 */ /* 0x000fea0003800000 */
[----:B------:R0:W5:Y:S02]  /*5b20*/  LDG.E.LTC128B.U16 R172, desc[UR36][R4.64+0x20] ;  /* 0x0000202404ac7981 */ /* 0x000164000c1e1520 */
.L_x_170:
[----:B------:R-:W-:Y:S05]  /*5b30*/  BSYNC B1 ;  /* 0x0000000000017941 */ /* 0x000fea0003800000 */
.L_x_169:
        /* <DEDUP_REMOVED lines=9> */
.L_x_172:
[----:B------:R-:W-:Y:S05]  /*5bd0*/  BSYNC B1 ;  /* 0x0000000000017941 */ /* 0x000fea0003800000 */
.L_x_171:
        /* <DEDUP_REMOVED lines=9> */
.L_x_174:
[----:B------:R-:W-:Y:S05]  /*5c70*/  BSYNC B1 ;  /* 0x0000000000017941 */ /* 0x000fea0003800000 */
.L_x_173:
[----:B0----5:R-:W-:Y:S01]  /*5c80*/  HADD2.F32 R12, -RZ, R172.H0_H0 ;  /* 0x200000acff0c7230 */ /* 0x021fe20000004100 */
        /* <DEDUP_REMOVED lines=8> */
.L_x_176:
[----:B------:R-:W-:Y:S05]  /*5d10*/  BSYNC B1 ;  /* 0x0000000000017941 */ /* 0x000fea0003800000 */
.L_x_175:
        /* <DEDUP_REMOVED lines=9> */
.L_x_178:
[----:B------:R-:W-:Y:S05]  /*5db0*/  BSYNC B1 ;  /* 0x0000000000017941 */ /* 0x000fea0003800000 */
.L_x_177:
        /* <DEDUP_REMOVED lines=9> */
.L_x_180:
[----:B------:R-:W-:Y:S05]  /*5e50*/  BSYNC B1 ;  /* 0x0000000000017941 */ /* 0x000fea0003800000 */
.L_x_179:
        /* <DEDUP_REMOVED lines=9> */
.L_x_182:
[----:B------:R-:W-:Y:S05]  /*5ef0*/  BSYNC B1 ;  /* 0x0000000000017941 */ /* 0x000fea0003800000 */
.L_x_181:
        /* <DEDUP_REMOVED lines=9> */
.L_x_184:
[----:B------:R-:W-:Y:S05]  /*5f90*/  BSYNC B1 ;  /* 0x0000000000017941 */ /* 0x000fea0003800000 */
.L_x_183:
        /* <DEDUP_REMOVED lines=9> */
.L_x_186:
[----:B------:R-:W-:Y:S05]  /*6030*/  BSYNC B1 ;  /* 0x0000000000017941 */ /* 0x000fea0003800000 */
.L_x_185:
        /* <DEDUP_REMOVED lines=9> */
.L_x_188:
[----:B------:R-:W-:Y:S05]  /*60d0*/  BSYNC B1 ;  /* 0x0000000000017941 */ /* 0x000fea0003800000 */
.L_x_187:
        /* <DEDUP_REMOVED lines=9> */
.L_x_190:
[----:B------:R-:W-:Y:S05]  /*6170*/  BSYNC B1 ;  /* 0x0000000000017941 */ /* 0x000fea0003800000 */
.L_x_189:
        /* <DEDUP_REMOVED lines=9> */
.L_x_192:
[----:B------:R-:W-:Y:S05]  /*6210*/  BSYNC B1 ;  /* 0x0000000000017941 */ /* 0x000fea0003800000 */
.L_x_191:
        /* <DEDUP_REMOVED lines=9> */
.L_x_194:
[----:B------:R-:W-:Y:S05]  /*62b0*/  BSYNC B1 ;  /* 0x0000000000017941 */ /* 0x000fea0003800000 */
.L_x_193:
        /* <DEDUP_REMOVED lines=9> */
.L_x_196:
[----:B------:R-:W-:Y:S05]  /*6350*/  BSYNC B1 ;  /* 0x0000000000017941 */ /* 0x000fea0003800000 */
.L_x_195:
        /* <DEDUP_REMOVED lines=9> */
.L_x_198:
[----:B------:R-:W-:Y:S05]  /*63f0*/  BSYNC B1 ;  /* 0x0000000000017941 */ /* 0x000fea0003800000 */
.L_x_197:
        /* <DEDUP_REMOVED lines=9> */
.L_x_200:
[----:B------:R-:W-:Y:S05]  /*6490*/  BSYNC B1 ;  /* 0x0000000000017941 */ /* 0x000fea0003800000 */
.L_x_199:
        /* <DEDUP_REMOVED lines=9> */
.L_x_202:
[----:B------:R-:W-:Y:S05]  /*6530*/  BSYNC B1 ;  /* 0x0000000000017941 */ /* 0x000fea0003800000 */
.L_x_201:
        /* <DEDUP_REMOVED lines=9> */
.L_x_204:
[----:B------:R-:W-:Y:S05]  /*65d0*/  BSYNC B1 ;  /* 0x0000000000017941 */ /* 0x000fea0003800000 */
.L_x_203:
        /* <DEDUP_REMOVED lines=9> */
.L_x_206:
[----:B------:R-:W-:Y:S05]  /*6670*/  BSYNC B1 ;  /* 0x0000000000017941 */ /* 0x000fea0003800000 */
.L_x_205:
        /* <DEDUP_REMOVED lines=9> */
.L_x_208:
[----:B------:R-:W-:Y:S05]  /*6710*/  BSYNC B1 ;  /* 0x0000000000017941 */ /* 0x000fea0003800000 */
.L_x_207:
        /* <DEDUP_REMOVED lines=9> */
.L_x_210:
[----:B------:R-:W-:Y:S05]  /*67b0*/  BSYNC B1 ;  /* 0x0000000000017941 */ /* 0x000fea0003800000 */
.L_x_209:
        /* <DEDUP_REMOVED lines=9> */
.L_x_212:
[----:B------:R-:W-:Y:S05]  /*6850*/  BSYNC B1 ;  /* 0x0000000000017941 */ /* 0x000fea0003800000 */
.L_x_211:
        /* <DEDUP_REMOVED lines=9> */
.L_x_214:
[----:B------:R-:W-:Y:S05]  /*68f0*/  BSYNC B1 ;  /* 0x0000000000017941 */ /* 0x000fea0003800000 */
.L_x_213:
        /* <DEDUP_REMOVED lines=9> */
.L_x_216:
[----:B------:R-:W-:Y:S05]  /*6990*/  BSYNC B1 ;  /* 0x0000000000017941 */ /* 0x000fea0003800000 */
.L_x_215:
        /* <DEDUP_REMOVED lines=9> */
.L_x_218:
[----:B------:R-:W-:Y:S05]  /*6a30*/  BSYNC B1 ;  /* 0x0000000000017941 */ /* 0x000fea0003800000 */
.L_x_217:
        /* <DEDUP_REMOVED lines=9> */
.L_x_220:
[----:B------:R-:W-:Y:S05]  /*6ad0*/  BSYNC B1 ;  /* 0x0000000000017941 */ /* 0x000fea0003800000 */
.L_x_219:
        /* <DEDUP_REMOVED lines=9> */
.L_x_222:
[----:B------:R-:W-:Y:S05]  /*6b70*/  BSYNC B1 ;  /* 0x0000000000017941 */ /* 0x000fea0003800000 */
.L_x_221:
        /* <DEDUP_REMOVED lines=9> */
.L_x_224:
[----:B------:R-:W-:Y:S05]  /*6c10*/  BSYNC B1 ;  /* 0x0000000000017941 */ /* 0x000fea0003800000 */
.L_x_223:
        /* <DEDUP_REMOVED lines=9> */
.L_x_226:
[----:B------:R-:W-:Y:S05]  /*6cb0*/  BSYNC B1 ;  /* 0x0000000000017941 */ /* 0x000fea0003800000 */
.L_x_225:
        /* <DEDUP_REMOVED lines=9> */
.L_x_228:
[----:B------:R-:W-:Y:S05]  /*6d50*/  BSYNC B1 ;  /* 0x0000000000017941 */ /* 0x000fea0003800000 */
.L_x_227:
        /* <DEDUP_REMOVED lines=9> */
.L_x_230:
[----:B------:R-:W-:Y:S05]  /*6df0*/  BSYNC B1 ;  /* 0x0000000000017941 */ /* 0x000fea0003800000 */
.L_x_229:
        /* <DEDUP_REMOVED lines=9> */
.L_x_232:
[----:B------:R-:W-:Y:S05]  /*6e90*/  BSYNC B1 ;  /* 0x0000000000017941 */ /* 0x000fea0003800000 */
.L_x_231:
        /* <DEDUP_REMOVED lines=9> */
.L_x_234:
[----:B------:R-:W-:Y:S05]  /*6f30*/  BSYNC B1 ;  /* 0x0000000000017941 */ /* 0x000fea0003800000 */
.L_x_233:
        /* <DEDUP_REMOVED lines=9> */
.L_x_236:
[----:B------:R-:W-:Y:S05]  /*6fd0*/  BSYNC B1 ;  /* 0x0000000000017941 */ /* 0x000fea0003800000 */
.L_x_235:
        /* <DEDUP_REMOVED lines=9> */
.L_x_238:
[----:B------:R-:W-:Y:S05]  /*7070*/  BSYNC B1 ;  /* 0x0000000000017941 */ /* 0x000fea0003800000 */
.L_x_237:
        /* <DEDUP_REMOVED lines=9> */
.L_x_240:
[----:B------:R-:W-:Y:S05]  /*7110*/  BSYNC B1 ;  /* 0x0000000000017941 */ /* 0x000fea0003800000 */
.L_x_239:
        /* <DEDUP_REMOVED lines=9> */
.L_x_242:
[----:B------:R-:W-:Y:S05]  /*71b0*/  BSYNC B1 ;  /* 0x0000000000017941 */ /* 0x000fea0003800000 */
.L_x_241:
        /* <DEDUP_REMOVED lines=9> */
.L_x_244:
[----:B------:R-:W-:Y:S05]  /*7250*/  BSYNC B1 ;  /* 0x0000000000017941 */ /* 0x000fea0003800000 */
.L_x_243:
        /* <DEDUP_REMOVED lines=9> */
.L_x_246:
[----:B------:R-:W-:Y:S05]  /*72f0*/  BSYNC B1 ;  /* 0x0000000000017941 */ /* 0x000fea0003800000 */
.L_x_245:
        /* <DEDUP_REMOVED lines=9> */
.L_x_248:
[----:B------:R-:W-:Y:S05]  /*7390*/  BSYNC B1 ;  /* 0x0000000000017941 */ /* 0x000fea0003800000 */
.L_x_247:
        /* <DEDUP_REMOVED lines=9> */
.L_x_250:
[----:B------:R-:W-:Y:S05]  /*7430*/  BSYNC B1 ;  /* 0x0000000000017941 */ /* 0x000fea0003800000 */
.L_x_249:
        /* <DEDUP_REMOVED lines=9> */
.L_x_252:
[----:B------:R-:W-:Y:S05]  /*74d0*/  BSYNC B1 ;  /* 0x0000000000017941 */ /* 0x000fea0003800000 */
.L_x_251:
        /* <DEDUP_REMOVED lines=9> */
.L_x_254:
[----:B------:R-:W-:Y:S05]  /*7570*/  BSYNC B1 ;  /* 0x0000000000017941 */ /* 0x000fea0003800000 */
.L_x_253:
        /* <DEDUP_REMOVED lines=9> */
.L_x_256:
[----:B------:R-:W-:Y:S05]  /*7610*/  BSYNC B1 ;  /* 0x0000000000017941 */ /* 0x000fea0003800000 */
.L_x_255:
        /* <DEDUP_REMOVED lines=9> */
.L_x_258:
[----:B------:R-:W-:Y:S05]  /*76b0*/  BSYNC B1 ;  /* 0x0000000000017941 */ /* 0x000fea0003800000 */
.L_x_257:
        /* <DEDUP_REMOVED lines=9> */
.L_x_260:
[----:B------:R-:W-:Y:S05]  /*7750*/  BSYNC B1 ;  /* 0x0000000000017941 */ /* 0x000fea0003800000 */
.L_x_259:
        /* <DEDUP_REMOVED lines=9> */
.L_x_262:
[----:B------:R-:W-:Y:S05]  /*77f0*/  BSYNC B1 ;  /* 0x0000000000017941 */ /* 0x000fea0003800000 */
.L_x_261:
        /* <DEDUP_REMOVED lines=9> */
.L_x_264:
[----:B------:R-:W-:Y:S05]  /*7890*/  BSYNC B1 ;  /* 0x0000000000017941 */ /* 0x000fea0003800000 */
.L_x_263:
        /* <DEDUP_REMOVED lines=9> */
.L_x_266:
[----:B------:R-:W-:Y:S05]  /*7930*/  BSYNC B1 ;  /* 0x0000000000017941 */ /* 0x000fea0003800000 */
.L_x_265:
        /* <DEDUP_REMOVED lines=9> */
.L_x_268:
[----:B------:R-:W-:Y:S05]  /*79d0*/  BSYNC B1 ;  /* 0x0000000000017941 */ /* 0x000fea0003800000 */
.L_x_267:
        /* <DEDUP_REMOVED lines=9> */
.L_x_270:
[----:B------:R-:W-:Y:S05]  /*7a70*/  BSYNC B1 ;  /* 0x0000000000017941 */ /* 0x000fea0003800000 */
.L_x_269:
        /* <DEDUP_REMOVED lines=9> */
.L_x_272:
[----:B------:R-:W-:Y:S05]  /*7b10*/  BSYNC B1 ;  /* 0x0000000000017941 */ /* 0x000fea0003800000 */
.L_x_271:
        /* <DEDUP_REMOVED lines=9> */
.L_x_274:
[----:B------:R-:W-:Y:S05]  /*7bb0*/  BSYNC B1 ;  /* 0x0000000000017941 */ /* 0x000fea0003800000 */
.L_x_273:
        /* <DEDUP_REMOVED lines=9> */
.L_x_276:
[----:B------:R-:W-:Y:S05]  /*7c50*/  BSYNC B1 ;  /* 0x0000000000017941 */ /* 0x000fea0003800000 */
.L_x_275:
[----:B012--5:R-:W-:Y:S01]  /*7c60*/  HADD2.F32 R4, -RZ, R172.H0_H0 ;  /* 0x200000acff047230 */ /* 0x027fe20000004100 */
        /* <DEDUP_REMOVED lines=8> */
.L_x_278:
[----:B------:R-:W-:Y:S05]  /*7cf0*/  BSYNC B1 ;  /* 0x0000000000017941 */ /* 0x000fea0003800000 */
.L_x_277:
[----:B0----5:R-:W-:Y:S01]  /*7d00*/  HADD2.F32 R4, -RZ, R172.H0_H0 ;  /* 0x200000acff047230 */ /* 0x021fe20000004100 */
[----:B------:R-:W-:Y:S01]  /*7d10*/  ISETP.GT.AND P1, PT, R0, 0x79, P1 ;  /* 0x000000790000780c */ /* 0x000fe20000f24270 */
[----:B------:R-:W-:Y:S01]  /*7d20*/  @P2 IMAD.MOV.U32 R5, RZ, RZ, R9 ;  /* 0x000000ffff052224 */ /* 0x000fe200078e0009 */
[----:B------:R-:W-:Y:S02]  /*7d30*/  BSSY B1, `(.L_x_279) ;  /* 0x0000008000017945 */ /* 0x000fe40003800000 */
[----:B------:R-:W-:Y:S01]  /*7d40*/  FMUL R3, R4, R155 ;  /* 0x0000009b04037220 */ /* 0x000fe20000400000 */
[----:B------:R-:W-:-:S03]  /*7d50*/  @P2 IMAD.MOV.U32 R4, RZ, RZ, R8 ;  /* 0x000000ffff042224 */ /* 0x000fc600078e0008 */
[----:B------:R-:W-:-:S05]  /*7d60*/  FFMA R3, R86, R154, R3 ;  /* 0x0000009a56037223 */ /* 0x000fca0000000003 */
[----:B------:R-:W-:-:S05]  /*7d70*/  F2FP.F16.F32.PACK_AB R3, RZ, R3 ;  /* 0x00000003ff03723e */ /* 0x000fca00000000ff */
[----:B------:R0:W-:Y:S01]  /*7d80*/  @P2 STG.E.U16 desc[UR36][R4.64+0xf0], R3 ;  /* 0x0000f00304002986 */ /* 0x0001e2000c101524 */
[----:B------:R-:W-:Y:S05]  /*7d90*/  @!P1 BRA `(.L_x_280) ;  /* 0x0000000000049947 */ /* 0x000fea0003800000 */
[----:B------:R2:W5:Y:S02]  /*7da0*/  LDG.E.LTC128B.U16 R172, desc[UR36][R10.64+0xf2] ;  /* 0x0000f2240aac7981 */ /* 0x000564000c1e1520 */
.L_x_280:
[----:B------:R-:W-:Y:S05]  /*7db0*/  BSYNC B1 ;  /* 0x0000000000017941 */ /* 0x000fea0003800000 */
.L_x_279:
[----:B------:R-:W-:Y:S05]  /*7dc0*/  @!P1 BRA `(.L_x_281) ;  /* 0x00000024004c9947 */ /* 0x000fea0003800000 */
[----:B-----5:R-:W-:-:S05]  /*7dd0*/  HADD2.F32 R172, -RZ, R172.H0_H0 ;  /* 0x200000acffac7230 */ /* 0x020fca0000004100 */
[----:B------:R-:W-:-:S04]  /*7de0*/  FMUL R172, R172, R155 ;  /* 0x0000009bacac7220 */ /* 0x000fc80000400000 */
[----:B------:R-:W-:-:S05]  /*7df0*/  FFMA R172, R87, R154, R172 ;  /* 0x0000009a57ac7223 */ /* 0x000fca00000000ac */
[----:B------:R-:W-:-:S05]  /*7e00*/  F2FP.F16.F32.PACK_AB R172, RZ, R172 ;  /* 0x000000acffac723e */ /* 0x000fca00000000ff */
[----:B------:R0:W-:Y:S01]  /*7e10*/  STG.E.U16 desc[UR36][R8.64+0xf2], R172 ;  /* 0x0000f2ac08007986 */ /* 0x0001e2000c101524 */
[----:B------:R-:W-:Y:S05]  /*7e20*/  BRA `(.L_x_281) ;  /* 0x0000002400347947 */ /* 0x000fea0003800000 */
.L_x_30:
[----:B------:R-:W-:Y:S01]  /*7e30*/  ULDC.64 UR4, c[0x0][0x5c0] ;  /* 0x0001700000047ab9 */ /* 0x000fe20000000a00 */
[-C--:B------:R-:W-:Y:S01]  /*7e40*/  FMUL R88, R88, R154.reuse ;  /* 0x0000009a58587220 */ /* 0x080fe20000400000 */
[----:B------:R-:W-:Y:S01]  /*7e50*/  LEA R8, P0, R166, UR4, 0x1 ;  /* 0x00000004a6087c11 */ /* 0x000fe2000f8008ff */
[----:B------:R-:W-:Y:S01]  /*7e60*/  IMAD.SHL.U32 R7, R4, 0x10, RZ ;  /* 0x0000001004077824 */ /* 0x000fe200078e00ff */
[----:B------:R-:W-:Y:S01]  /*7e70*/  ISETP.GT.AND P2, PT, R0, 0x1, P3 ;  /* 0x000000010000780c */ /* 0x000fe20001f44270 */
[-C--:B------:R-:W-:Y:S01]  /*7e80*/  FMUL R89, R89, R154.reuse ;  /* 0x0000009a59597220 */ /* 0x080fe20000400000 */
[----:B------:R-:W-:Y:S01]  /*7e90*/  LEA.HI.X R9, R166, UR5, R169, 0x1, P0 ;  /* 0x00000005a6097c11 */ /* 0x000fe200080f0ca9 */
[-C--:B------:R-:W-:Y:S01]  /*7ea0*/  FMUL R90, R90, R154.reuse ;  /* 0x0000009a5a5a7220 */ /* 0x080fe20000400000 */
[----:B------:R-:W-:Y:S01]  /*7eb0*/  ISETP.GT.AND P0, PT, R3, 0x8, PT ;  /* 0x000000080300780c */ /* 0x000fe20003f04270 */
[----:B------:R-:W-:Y:S01]  /*7ec0*/  FMUL R91, R91, R154 ;  /* 0x0000009a5b5b7220 */ /* 0x000fe20000400000 */
[----:B------:R-:W-:Y:S01]  /*7ed0*/  F2FP.F16.F32.PACK_AB R88, RZ, R88 ;  /* 0x00000058ff58723e */ /* 0x000fe200000000ff */
[-C--:B------:R-:W-:Y:S01]  /*7ee0*/  FMUL R92, R92, R154.reuse ;  /* 0x0000009a5c5c7220 */ /* 0x080fe20000400000 */
[----:B------:R-:W-:Y:S01]  /*7ef0*/  ISETP.GT.AND P4, PT, R0, RZ, P0 ;  /* 0x000000ff0000720c */ /* 0x000fe20000784270 */
[-C--:B------:R-:W-:Y:S01]  /*7f00*/  FMUL R93, R93, R154.reuse ;  /* 0x0000009a5d5d7220 */ /* 0x080fe20000400000 */
[--C-:B------:R-:W-:Y:S01]  /*7f10*/  SHF.L.U64.HI R6, R4, 0x4, R5.reuse ;  /* 0x0000000404067819 */ /* 0x100fe20000010205 */
[----:B------:R-:W-:Y:S01]  /*7f20*/  @P1 STG.E.U16 desc[UR36][R8.64], R88 ;  /* 0x0000005808001986 */ /* 0x000fe2000c101524 */
[----:B------:R-:W-:Y:S01]  /*7f30*/  ISETP.GT.AND P1, PT, R0, 0x1, P0 ;  /* 0x000000010000780c */ /* 0x000fe20000724270 */
[----:B------:R-:W-:Y:S01]  /*7f40*/  FMUL R94, R94, R154 ;  /* 0x0000009a5e5e7220 */ /* 0x000fe20000400000 */
[----:B------:R-:W-:Y:S01]  /*7f50*/  IADD3 R10, P5, R7, R8, RZ ;  /* 0x00000008070a7210 */ /* 0x000fe20007fbe0ff */
[-C--:B------:R-:W-:Y:S01]  /*7f60*/  FMUL R95, R95, R154.reuse ;  /* 0x0000009a5f5f7220 */ /* 0x080fe20000400000 */
[----:B------:R-:W-:Y:S01]  /*7f70*/  F2FP.F16.F32.PACK_AB R89, RZ, R89 ;  /* 0x00000059ff59723e */ /* 0x000fe200000000ff */
[----:B------:R-:W-:Y:S01]  /*7f80*/  FMUL R96, R96, R154 ;  /* 0x0000009a60607220 */ /* 0x000fe20000400000 */
[----:B------:R-:W-:Y:S01]  /*7f90*/  F2FP.F16.F32.PACK_AB R90, RZ, R90 ;  /* 0x0000005aff5a723e */ /* 0x000fe200000000ff */
[-C--:B------:R-:W-:Y:S01]  /*7fa0*/  FMUL R97, R97, R154.reuse ;  /* 0x0000009a61617220 */ /* 0x080fe20000400000 */
[----:B------:R-:W-:Y:S01]  /*7fb0*/  IADD3.X R11, R6, R9, RZ, P5, !PT ;  /* 0x00000009060b7210 */ /* 0x000fe20002ffe4ff */
[----:B------:R-:W-:Y:S01]  /*7fc0*/  @P2 STG.E.U16 desc[UR36][R8.64+0x2], R89 ;  /* 0x0000025908002986 */ /* 0x000fe2000c101524 */
[----:B------:R-:W-:Y:S01]  /*7fd0*/  F2FP.F16.F32.PACK_AB R91, RZ, R91 ;  /* 0x0000005bff5b723e */ /* 0x000fe200000000ff */
[-C--:B------:R-:W-:Y:S01]  /*7fe0*/  FMUL R98, R98, R154.reuse ;  /* 0x0000009a62627220 */ /* 0x080fe20000400000 */
[C---:B------:R-:W-:Y:S01]  /*7ff0*/  ISETP.GT.AND P5, PT, R0.reuse, 0x9, P3 ;  /* 0x000000090000780c */ /* 0x040fe20001fa4270 */
[----:B------:R-:W-:Y:S01]  /*8000*/  @P4 STG.E.U16 desc[UR36][R10.64], R90 ;  /* 0x0000005a0a004986 */ /* 0x000fe2000c101524 */
[C---:B------:R-:W-:Y:S01]  /*8010*/  ISETP.GT.AND P4, PT, R0.reuse, 0x8, P3 ;  /* 0x000000080000780c */ /* 0x040fe20001f84270 */
[-C--:B------:R-:W-:Y:S01]  /*8020*/  FMUL R99, R99, R154.reuse ;  /* 0x0000009a63637220 */ /* 0x080fe20000400000 */
[C---:B------:R-:W-:Y:S01]  /*8030*/  ISETP.GT.AND P2, PT, R0.reuse, 0x8, P0 ;  /* 0x000000080000780c */ /* 0x040fe20000744270 */
[----:B------:R-:W-:Y:S01]  /*8040*/  @P1 STG.E.U16 desc[UR36][R10.64+0x2], R91 ;  /* 0x0000025b0a001986 */ /* 0x000fe2000c101524 */
[----:B------:R-:W-:Y:S01]  /*8050*/  ISETP.GT.AND P1, PT, R0, 0x9, P0 ;  /* 0x000000090000780c */ /* 0x000fe20000724270 */
[----:B------:R-:W-:Y:S01]  /*8060*/  FMUL R100, R100, R154 ;  /* 0x0000009a64647220 */ /* 0x000fe20000400000 */
[----:B------:R-:W-:Y:S01]  /*8070*/  F2FP.F16.F32.PACK_AB R92, RZ, R92 ;  /* 0x0000005cff5c723e */ /* 0x000fe200000000ff */
[-C--:B------:R-:W-:Y:S01]  /*8080*/  FMUL R101, R101, R154.reuse ;  /* 0x0000009a65657220 */ /* 0x080fe20000400000 */
[----:B------:R-:W-:Y:S01]  /*8090*/  F2FP.F16.F32.PACK_AB R93, RZ, R93 ;  /* 0x0000005dff5d723e */ /* 0x000fe200000000ff */
[----:B------:R-:W-:Y:S01]  /*80a0*/  FMUL R102, R102, R154 ;  /* 0x0000009a66667220 */ /* 0x000fe20000400000 */
[----:B------:R-:W-:Y:S01]  /*80b0*/  F2FP.F16.F32.PACK_AB R94, RZ, R94 ;  /* 0x0000005eff5e723e */ /* 0x000fe200000000ff */
[-C--:B------:R-:W-:Y:S01]  /*80c0*/  FMUL R103, R103, R154.reuse ;  /* 0x0000009a67677220 */ /* 0x080fe20000400000 */
[----:B------:R-:W-:Y:S01]  /*80d0*/  F2FP.F16.F32.PACK_AB R95, RZ, R95 ;  /* 0x0000005fff5f723e */ /* 0x000fe200000000ff */
[----:B------:R-:W-:Y:S01]  /*80e0*/  @P4 STG.E.U16 desc[UR36][R8.64+0x10], R92 ;  /* 0x0000105c08004986 */ /* 0x000fe2000c101524 */
[----:B------:R-:W-:Y:S01]  /*80f0*/  ISETP.GT.AND P4, PT, R0, 0x10, P3 ;  /* 0x000000100000780c */ /* 0x000fe20001f84270 */
[----:B------:R-:W-:Y:S01]  /*8100*/  FMUL R104, R104, R154 ;  /* 0x0000009a68687220 */ /* 0x000fe20000400000 */
[----:B------:R-:W-:Y:S01]  /*8110*/  F2FP.F16.F32.PACK_AB R96, RZ, R96 ;  /* 0x00000060ff60723e */ /* 0x000fe200000000ff */
[----:B------:R-:W-:Y:S01]  /*8120*/  @P5 STG.E.U16 desc[UR36][R8.64+0x12], R93 ;  /* 0x0000125d08005986 */ /* 0x000fe2000c101524 */
[----:B------:R-:W-:Y:S01]  /*8130*/  F2FP.F16.F32.PACK_AB R97, RZ, R97 ;  /* 0x00000061ff61723e */ /* 0x000fe200000000ff */
[-C--:B------:R-:W-:Y:S01]  /*8140*/  FMUL R105, R105, R154.reuse ;  /* 0x0000009a69697220 */ /* 0x080fe20000400000 */
[C---:B------:R-:W-:Y:S01]  /*8150*/  ISETP.GT.AND P5, PT, R0.reuse, 0x11, P0 ;  /* 0x000000110000780c */ /* 0x040fe200007a4270 */
[----:B------:R-:W-:Y:S01]  /*8160*/  @P2 STG.E.U16 desc[UR36][R10.64+0x10], R94 ;  /* 0x0000105e0a002986 */ /* 0x000fe2000c101524 */
[----:B------:R-:W-:Y:S01]  /*8170*/  ISETP.GT.AND P2, PT, R0, 0x10, P0 ;  /* 0x000000100000780c */ /* 0x000fe20000744270 */
[----:B------:R-:W-:Y:S01]  /*8180*/  FMUL R106, R106, R154 ;  /* 0x0000009a6a6a7220 */ /* 0x000fe20000400000 */
[----:B------:R-:W-:Y:S01]  /*8190*/  F2FP.F16.F32.PACK_AB R98, RZ, R98 ;  /* 0x00000062ff62723e */ /* 0x000fe200000000ff */
[----:B------:R-:W-:Y:S01]  /*81a0*/  @P1 STG.E.U16 desc[UR36][R10.64+0x12], R95 ;  /* 0x0000125f0a001986 */ /* 0x000fe2000c101524 */
[C---:B------:R-:W-:Y:S01]  /*81b0*/  ISETP.GT.AND P1, PT, R0.reuse, 0x11, P3 ;  /* 0x000000110000780c */ /* 0x040fe20001f24270 */
[-C--:B------:R-:W-:Y:S01]  /*81c0*/  FMUL R107, R107, R154.reuse ;  /* 0x0000009a6b6b7220 */ /* 0x080fe20000400000 */
[----:B------:R-:W-:Y:S01]  /*81d0*/  F2FP.F16.F32.PACK_AB R99, RZ, R99 ;  /* 0x00000063ff63723e */ /* 0x000fe200000000ff */
        /* <DEDUP_REMOVED lines=61> */
[----:B------:R-:W-:Y:S01]  /*85b0*/  ISETP.GT.AND P4, PT, R0, 0x31, P3 ;  /* 0x000000310000780c */ /* 0x000fe20001f84270 */
[-C--:B------:R-:W-:Y:S01]  /*85c0*/  FMUL R125, R125, R154.reuse ;  /* 0x0000009a7d7d7220 */ /* 0x080fe20000400000 */
[----:B------:R-:W-:Y:S01]  /*85d0*/  F2FP.F16.F32.PACK_AB R117, RZ, R117 ;  /* 0x00000075ff75723e */ /* 0x000fe200000000ff */
[----:B------:R-:W-:Y:S01]  /*85e0*/  FMUL R126, R126, R154 ;  /* 0x0000009a7e7e7220 */ /* 0x000fe20000400000 */
[----:B------:R-:W-:Y:S01]  /*85f0*/  F2FP.F16.F32.PACK_AB R118, RZ, R118 ;  /* 0x00000076ff76723e */ /* 0x000fe200000000ff */
[-C--:B------:R-:W-:Y:S01]  /*8600*/  FMUL R127, R127, R154.reuse ;  /* 0x0000009a7f7f7220 */ /* 0x080fe20000400000 */
[----:B------:R-:W-:Y:S01]  /*8610*/  F2FP.F16.F32.PACK_AB R119, RZ, R119 ;  /* 0x00000077ff77723e */ /* 0x000fe200000000ff */
        /* <DEDUP_REMOVED lines=62> */
[----:B------:R-:W-:Y:S01]  /*8a00*/  FMUL R145, R145, R154 ;  /* 0x0000009a91917220 */ /* 0x000fe20000400000 */
[----:B------:R-:W-:Y:S01]  /*8a10*/  F2FP.F16.F32.PACK_AB R137, RZ, R137 ;  /* 0x00000089ff89723e */ /* 0x000fe200000000ff */
[----:B------:R-:W-:Y:S01]  /*8a20*/  IMAD.SHL.U32 R21, R4, 0x100, RZ ;  /* 0x0000010004157824 */ /* 0x000fe200078e00ff */
[----:B------:R-:W-:Y:S01]  /*8a30*/  F2FP.F16.F32.PACK_AB R138, RZ, R138 ;  /* 0x0000008aff8a723e */ /* 0x000fe200000000ff */
[-C--:B------:R-:W-:Y:S01]  /*8a40*/  FMUL R146, R146, R154.reuse ;  /* 0x0000009a92927220 */ /* 0x080fe20000400000 */
[----:B------:R-:W-:Y:S01]  /*8a50*/  F2FP.F16.F32.PACK_AB R139, RZ, R139 ;  /* 0x0000008bff8b723e */ /* 0x000fe200000000ff */
[----:B------:R-:W-:Y:S01]  /*8a60*/  @P1 STG.E.U16 desc[UR36][R8.64+0x90], R124 ;  /* 0x0000907c08001986 */ /* 0x000fe2000c101524 */
[C---:B------:R-:W-:Y:S01]  /*8a70*/  ISETP.GT.AND P1, PT, R0.reuse, 0x50, P3 ;  /* 0x000000500000780c */ /* 0x040fe20001f24270 */
[----:B------:R-:W-:Y:S01]  /*8a80*/  FMUL R147, R147, R154 ;  /* 0x0000009a93937220 */ /* 0x000fe20000400000 */
[----:B------:R-:W-:Y:S01]  /*8a90*/  F2FP.F16.F32.PACK_AB R140, RZ, R140 ;  /* 0x0000008cff8c723e */ /* 0x000fe200000000ff */
[----:B------:R-:W-:Y:S01]  /*8aa0*/  @P2 STG.E.U16 desc[UR36][R8.64+0x92], R125 ;  /* 0x0000927d08002986 */ /* 0x000fe2000c101524 */
[----:B------:R-:W-:Y:S01]  /*8ab0*/  ISETP.GT.AND P2, PT, R0, 0x51, P3 ;  /* 0x000000510000780c */ /* 0x000fe20001f44270 */
        /* <DEDUP_REMOVED lines=17> */
[----:B------:R-:W-:Y:S01]  /*8bd0*/  SHF.L.U64.HI R15, R4, 0x8, R5 ;  /* 0x00000008040f7819 */ /* 0x000fe20000010205 */
[----:B------:R-:W-:Y:S01]  /*8be0*/  @P5 STG.E.U16 desc[UR36][R10.64+0xa0], R130 ;  /* 0x0000a0820a005986 */ /* 0x000fe2000c101524 */
[----:B------:R-:W-:Y:S01]  /*8bf0*/  ISETP.GT.AND P5, PT, R0, 0x58, P0 ;  /* 0x000000580000780c */ /* 0x000fe200007a4270 */
        /* <DEDUP_REMOVED lines=26> */
[-C--:B------:R-:W-:Y:S01]  /*8da0*/  FMUL R32, R32, R154.reuse ;  /* 0x0000009a20207220 */ /* 0x080fe20000400000 */
[----:B------:R-:W-:Y:S01]  /*8db0*/  F2FP.F16.F32.PACK_AB R25, RZ, R25 ;  /* 0x00000019ff19723e */ /* 0x000fe200000000ff */
[----:B------:R-:W-:Y:S01]  /*8dc0*/  FMUL R33, R33, R154 ;  /* 0x0000009a21217220 */ /* 0x000fe20000400000 */
        /* <DEDUP_REMOVED lines=27> */
[----:B------:R-:W-:Y:S01]  /*8f80*/  FMUL R41, R41, R154 ;  /* 0x0000009a29297220 */ /* 0x000fe20000400000 */
        /* <DEDUP_REMOVED lines=9> */
[----:B------:R-:W-:Y:S01]  /*9020*/  @P1 IMAD.MOV.U32 R4, RZ, RZ, R8 ;  /* 0x000000ffff041224 */ /* 0x000fe200078e0008 */
[----:B------:R-:W-:Y:S01]  /*9030*/  F2FP.F16.F32.PACK_AB R37, RZ, R37 ;  /* 0x00000025ff25723e */ /* 0x000fe200000000ff */
[----:B------:R-:W-:Y:S01]  /*9040*/  @P1 IMAD.MOV.U32 R5, RZ, RZ, R9 ;  /* 0x000000ffff051224 */ /* 0x000fe200078e0009 */
[----:B------:R-:W-:Y:S01]  /*9050*/  F2FP.F16.F32.PACK_AB R38, RZ, R38 ;  /* 0x00000026ff26723e */ /* 0x000fe200000000ff */
[-C--:B------:R-:W-:Y:S01]  /*9060*/  FMUL R44, R44, R154.reuse ;  /* 0x0000009a2c2c7220 */ /* 0x080fe20000400000 */
[----:B------:R-:W-:Y:S01]  /*9070*/  F2FP.F16.F32.PACK_AB R39, RZ, R39 ;  /* 0x00000027ff27723e */ /* 0x000fe200000000ff */
[----:B------:R-:W-:Y:S01]  /*9080*/  FMUL R45, R45, R154 ;  /* 0x0000009a2d2d7220 */ /* 0x000fe20000400000 */
[----:B------:R0:W-:Y:S01]  /*9090*/  @P1 STG.E.U16 desc[UR36][R4.64+0xe2], R145 ;  /* 0x0000e29104001986 */ /* 0x0001e2000c101524 */
[----:B------:R-:W-:Y:S01]  /*90a0*/  IADD3 R12, P1, P2, R7, R8, R21 ;  /* 0x00000008070c7210 */ /* 0x000fe20007a3e015 */
[----:B------:R-:W-:Y:S01]  /*90b0*/  FMUL R46, R46, R154 ;  /* 0x0000009a2e2e7220 */ /* 0x000fe20000400000 */
[----:B------:R-:W-:Y:S01]  /*90c0*/  F2FP.F16.F32.PACK_AB R40, RZ, R40 ;  /* 0x00000028ff28723e */ /* 0x000fe200000000ff */
[-C--:B------:R-:W-:Y:S01]  /*90d0*/  FMUL R47, R47, R154.reuse ;  /* 0x0000009a2f2f7220 */ /* 0x080fe20000400000 */
[----:B------:R-:W-:Y:S01]  /*90e0*/  IADD3.X R13, R6, R9, R15, P1, P2 ;  /* 0x00000009060d7210 */ /* 0x000fe20000fe440f */
[-C--:B------:R-:W-:Y:S01]  /*90f0*/  FMUL R48, R48, R154.reuse ;  /* 0x0000009a30307220 */ /* 0x080fe20000400000 */
[----:B------:R-:W-:Y:S01]  /*9100*/  ISETP.GT.AND P1, PT, R3, 0x80, PT ;  /* 0x000000800300780c */ /* 0x000fe20003f24270 */
[-C--:B------:R-:W-:Y:S01]  /*9110*/  FMUL R49, R49, R154.reuse ;  /* 0x0000009a31317220 */ /* 0x080fe20000400000 */
[----:B------:R-:W-:Y:S01]  /*9120*/  ISETP.GT.AND P2, PT, R3, 0x88, PT ;  /* 0x000000880300780c */ /* 0x000fe20003f44270 */
[----:B------:R-:W-:Y:S01]  /*9130*/  FMUL R50, R50, R154 ;  /* 0x0000009a32327220 */ /* 0x000fe20000400000 */
[----:B------:R-:W-:Y:S01]  /*9140*/  F2FP.F16.F32.PACK_AB R41, RZ, R41 ;  /* 0x00000029ff29723e */ /* 0x000fe200000000ff */
[----:B0-----:R-:W-:Y:S01]  /*9150*/  @P5 IMAD.MOV.U32 R4, RZ, RZ, R10 ;  /* 0x000000ffff045224 */ /* 0x001fe200078e000a */
[----:B------:R-:W-:Y:S01]  /*9160*/  F2FP.F16.F32.PACK_AB R42, RZ, R42 ;  /* 0x0000002aff2a723e */ /* 0x000fe200000000ff */
[----:B------:R-:W-:Y:S01]  /*9170*/  @P5 IMAD.MOV.U32 R5, RZ, RZ, R11 ;  /* 0x000000ffff055224 */ /* 0x000fe200078e000b */
[----:B------:R-:W-:Y:S01]  /*9180*/  F2FP.F16.F32.PACK_AB R43, RZ, R43 ;  /* 0x0000002bff2b723e */ /* 0x000fe200000000ff */
[----:B------:R-:W-:Y:S01]  /*9190*/  FMUL R51, R51, R154 ;  /* 0x0000009a33337220 */ /* 0x000fe20000400000 */
[----:B------:R-:W-:Y:S01]  /*91a0*/  F2FP.F16.F32.PACK_AB R44, RZ, R44 ;  /* 0x0000002cff2c723e */ /* 0x000fe200000000ff */
[-C--:B------:R-:W-:Y:S01]  /*91b0*/  FMUL R52, R52, R154.reuse ;  /* 0x0000009a34347220 */ /* 0x080fe20000400000 */
[----:B------:R0:W-:Y:S01]  /*91c0*/  @P5 STG.E.U16 desc[UR36][R4.64+0xe0], R146 ;  /* 0x0000e09204005986 */ /* 0x0001e2000c101524 */
[C---:B------:R-:W-:Y:S01]  /*91d0*/  ISETP.GT.AND P5, PT, R0.reuse, 0x78, P3 ;  /* 0x000000780000780c */ /* 0x040fe20001fa4270 */
[-C--:B------:R-:W-:Y:S01]  /*91e0*/  FMUL R53, R53, R154.reuse ;  /* 0x0000009a35357220 */ /* 0x080fe20000400000 */
[C---:B------:R-:W-:Y:S01]  /*91f0*/  ISETP.GT.AND P3, PT, R0.reuse, 0x79, P3 ;  /* 0x000000790000780c */ /* 0x040fe20001f64270 */
[----:B------:R-:W-:Y:S01]  /*9200*/  @P4 STG.E.U16 desc[UR36][R10.64+0xe2], R147 ;  /* 0x0000e2930a004986 */ /* 0x000fe2000c101524 */
[----:B------:R-:W-:Y:S01]  /*9210*/  ISETP.GT.AND P4, PT, R0, 0x78, P0 ;  /* 0x000000780000780c */ /* 0x000fe20000784270 */
[-C--:B------:R-:W-:Y:S01]  /*9220*/  FMUL R54, R54, R154.reuse ;  /* 0x0000009a36367220 */ /* 0x080fe20000400000 */
[----:B------:R-:W-:Y:S01]  /*9230*/  ISETP.GT.AND P0, PT, R0, 0x79, P0 ;  /* 0x000000790000780c */ /* 0x000fe20000704270 */
[-C--:B------:R-:W-:Y:S01]  /*9240*/  FMUL R55, R55, R154.reuse ;  /* 0x0000009a37377220 */ /* 0x080fe20000400000 */
[----:B------:R-:W-:Y:S01]  /*9250*/  F2FP.F16.F32.PACK_AB R45, RZ, R45 ;  /* 0x0000002dff2d723e */ /* 0x000fe200000000ff */
[----:B------:R-:W-:Y:S01]  /*9260*/  FMUL R56, R56, R154 ;  /* 0x0000009a38387220 */ /* 0x000fe20000400000 */
[----:B------:R-:W-:Y:S01]  /*9270*/  F2FP.F16.F32.PACK_AB R46, RZ, R46 ;  /* 0x0000002eff2e723e */ /* 0x000fe200000000ff */
[----:B------:R-:W-:Y:S01]  /*9280*/  FMUL R57, R57, R154 ;  /* 0x0000009a39397220 */ /* 0x000fe20000400000 */
[----:B------:R-:W-:Y:S01]  /*9290*/  F2FP.F16.F32.PACK_AB R47, RZ, R47 ;  /* 0x0000002fff2f723e */ /* 0x000fe200000000ff */
[----:B------:R-:W-:Y:S01]  /*92a0*/  @P5 STG.E.U16 desc[UR36][R8.64+0xf0], R148 ;  /* 0x0000f09408005986 */ /* 0x000fe2000c101524 */
[----:B0-----:R-:W-:Y:S01]  /*92b0*/  IADD3 R4, P5, R21, R8, RZ ;  /* 0x0000000815047210 */ /* 0x001fe20007fbe0ff */
[----:B------:R-:W-:Y:S01]  /*92c0*/  FMUL R58, R58, R154 ;  /* 0x0000009a3a3a7220 */ /* 0x000fe20000400000 */
[----:B------:R-:W-:Y:S01]  /*92d0*/  F2FP.F16.F32.PACK_AB R48, RZ, R48 ;  /* 0x00000030ff30723e */ /* 0x000fe200000000ff */
[----:B------:R0:W-:Y:S01]  /*92e0*/  @P3 STG.E.U16 desc[UR36][R8.64+0xf2], R149 ;  /* 0x0000f29508003986 */ /* 0x0001e2000c101524 */
[C---:B------:R-:W-:Y:S01]  /*92f0*/  ISETP.GT.AND P3, PT, R0.reuse, RZ, P1 ;  /* 0x000000ff0000720c */ /* 0x040fe20000f64270 */
[----:B------:R-:W-:Y:S01]  /*9300*/  IMAD.X R5, R15, 0x1, R9, P5 ;  /* 0x000000010f057824 */ /* 0x000fe200028e0609 */
[C---:B------:R-:W-:Y:S01]  /*9310*/  ISETP.GT.AND P5, PT, R0.reuse, RZ, P2 ;  /* 0x000000ff0000720c */ /* 0x040fe200017a4270 */
        /* <DEDUP_REMOVED lines=10> */
[----:B------:R-:W-:Y:S01]  /*93c0*/  @P3 STG.E.U16 desc[UR36][R4.64], R24 ;  /* 0x0000001804003986 */ /* 0x000fe2000c101524 */
[C---:B0-----:R-:W-:Y:S01]  /*93d0*/  IADD3 R8, P3, R7.reuse, R4, RZ ;  /* 0x0000000407087210 */ /* 0x041fe20007f7e0ff */
[----:B------:R-:W-:Y:S01]  /*93e0*/  FMUL R62, R62, R154 ;  /* 0x0000009a3e3e7220 */ /* 0x000fe20000400000 */
[----:B------:R-:W-:Y:S01]  /*93f0*/  F2FP.F16.F32.PACK_AB R52, RZ, R52 ;  /* 0x00000034ff34723e */ /* 0x000fe200000000ff */
[----:B------:R-:W-:Y:S01]  /*9400*/  @P4 STG.E.U16 desc[UR36][R4.64+0x2], R25 ;  /* 0x0000021904004986 */ /* 0x000fe2000c101524 */
[----:B------:R-:W-:Y:S01]  /*9410*/  IADD3 R14, P4, R7, R4, RZ ;  /* 0x00000004070e7210 */ /* 0x000fe20007f9e0ff */
[-C--:B------:R-:W-:Y:S01]  /*9420*/  FMUL R63, R63, R154.reuse ;  /* 0x0000009a3f3f7220 */ /* 0x080fe20000400000 */
[----:B------:R-:W-:Y:S01]  /*9430*/  IADD3.X R9, R6, R5, RZ, P3, !PT ;  /* 0x0000000506097210 */ /* 0x000fe20001ffe4ff */
[-C--:B------:R-:W-:Y:S01]  /*9440*/  FMUL R64, R64, R154.reuse ;  /* 0x0000009a40407220 */ /* 0x080fe20000400000 */
[----:B------:R-:W-:Y:S01]  /*9450*/  ISETP.GT.AND P3, PT, R0, 0x9, P2 ;  /* 0x000000090000780c */ /* 0x000fe20001764270 */
[----:B------:R-:W-:Y:S01]  /*9460*/  IMAD.X R15, R6, 0x1, R5, P4 ;  /* 0x00000001060f7824 */ /* 0x000fe200020e0605 */
[----:B------:R-:W-:Y:S01]  /*9470*/  ISETP.GT.AND P4, PT, R0, 0x8, P1 ;  /* 0x000000080000780c */ /* 0x000fe20000f84270 */
[-C--:B------:R-:W-:Y:S01]  /*9480*/  FMUL R65, R65, R154.reuse ;  /* 0x0000009a41417220 */ /* 0x080fe20000400000 */
[----:B------:R-:W-:Y:S01]  /*9490*/  F2FP.F16.F32.PACK_AB R53, RZ, R53 ;  /* 0x00000035ff35723e */ /* 0x000fe200000000ff */
[-C--:B------:R-:W-:Y:S01]  /*94a0*/  FMUL R66, R66, R154.reuse ;  /* 0x0000009a42427220 */ /* 0x080fe20000400000 */
        /* <DEDUP_REMOVED lines=8> */
[-C--:B------:R-:W-:Y:S01]  /*9530*/  FMUL R69, R69, R154.reuse ;  /* 0x0000009a45457220 */ /* 0x080fe20000400000 */
[----:B------:R-:W-:Y:S01]  /*9540*/  @P4 STG.E.U16 desc[UR36][R4.64+0x10], R28 ;  /* 0x0000101c04004986 */ /* 0x000fe2000c101524 */
[----:B------:R-:W-:Y:S01]  /*9550*/  ISETP.GT.AND P4, PT, R0, 0x10, P1 ;  /* 0x000000100000780c */ /* 0x000fe20000f84270 */
[----:B------:R-:W-:Y:S01]  /*9560*/  FMUL R70, R70, R154 ;  /* 0x0000009a46467220 */ /* 0x000fe20000400000 */
[----:B------:R-:W-:Y:S01]  /*9570*/  F2FP.F16.F32.PACK_AB R56, RZ, R56 ;  /* 0x00000038ff38723e */ /* 0x000fe200000000ff */
[-C--:B------:R-:W-:Y:S01]  /*9580*/  FMUL R71, R71, R154.reuse ;  /* 0x0000009a47477220 */ /* 0x080fe20000400000 */
        /* <DEDUP_REMOVED lines=18> */
[--C-:B------:R-:W-:Y:S01]  /*96b0*/  @P0 IMAD.MOV.U32 R6, RZ, RZ, R12.reuse ;  /* 0x000000ffff060224 */ /* 0x100fe200078e000c */
[----:B------:R-:W-:Y:S01]  /*96c0*/  F2FP.F16.F32.PACK_AB R61, RZ, R61 ;  /* 0x0000003dff3d723e */ /* 0x000fe200000000ff */
[--C-:B------:R-:W-:Y:S01]  /*96d0*/  @P0 IMAD.MOV.U32 R7, RZ, RZ, R13.reuse ;  /* 0x000000ffff070224 */ /* 0x100fe200078e000d */
[----:B------:R-:W-:Y:S01]  /*96e0*/  F2FP.F16.F32.PACK_AB R62, RZ, R62 ;  /* 0x0000003eff3e723e */ /* 0x000fe200000000ff */
[-C--:B------:R-:W-:Y:S01]  /*96f0*/  FMUL R76, R76, R154.reuse ;  /* 0x0000009a4c4c7220 */ /* 0x080fe20000400000 */
[----:B------:R-:W-:Y:S01]  /*9700*/  F2FP.F16.F32.PACK_AB R63, RZ, R63 ;  /* 0x0000003fff3f723e */ /* 0x000fe200000000ff */
[-C--:B------:R-:W-:Y:S01]  /*9710*/  FMUL R77, R77, R154.reuse ;  /* 0x0000009a4d4d7220 */ /* 0x080fe20000400000 */
[----:B------:R0:W-:Y:S01]  /*9720*/  @P0 STG.E.U16 desc[UR36][R6.64+0x20], R34 ;  /* 0x0000202206000986 */ /* 0x0001e2000c101524 */
        /* <DEDUP_REMOVED lines=11> */
[--C-:B0-----:R-:W-:Y:S01]  /*97e0*/  @P3 IMAD.MOV.U32 R6, RZ, RZ, R12.reuse ;  /* 0x000000ffff063224 */ /* 0x101fe200078e000c */
[----:B------:R-:W-:Y:S01]  /*97f0*/  F2FP.F16.F32.PACK_AB R69, RZ, R69 ;  /* 0x00000045ff45723e */ /* 0x000fe200000000ff */
[--C-:B------:R-:W-:Y:S01]  /*9800*/  @P3 IMAD.MOV.U32 R7, RZ, RZ, R13.reuse ;  /* 0x000000ffff073224 */ /* 0x100fe200078e000d */
[----:B------:R-:W-:Y:S01]  /*9810*/  F2FP.F16.F32.PACK_AB R70, RZ, R70 ;  /* 0x00000046ff46723e */ /* 0x000fe200000000ff */
[-C--:B------:R-:W-:Y:S01]  /*9820*/  FMUL R83, R83, R154.reuse ;  /* 0x0000009a53537220 */ /* 0x080fe20000400000 */
[----:B------:R-:W-:Y:S01]  /*9830*/  F2FP.F16.F32.PACK_AB R71, RZ, R71 ;  /* 0x00000047ff47723e */ /* 0x000fe200000000ff */
[-C--:B------:R-:W-:Y:S01]  /*9840*/  FMUL R84, R84, R154.reuse ;  /* 0x0000009a54547220 */ /* 0x080fe20000400000 */
[----:B------:R0:W-:Y:S01]  /*9850*/  @P3 STG.E.U16 desc[UR36][R6.64+0x22], R35 ;  /* 0x0000222306003986 */ /* 0x0001e2000c101524 */
        /* <DEDUP_REMOVED lines=11> */
[----:B0-----:R-:W-:Y:S01]  /*9910*/  @P0 IMAD.MOV.U32 R6, RZ, RZ, R12 ;  /* 0x000000ffff060224 */ /* 0x001fe200078e000c */
[----:B------:R-:W-:Y:S01]  /*9920*/  F2FP.F16.F32.PACK_AB R75, RZ, R75 ;  /* 0x0000004bff4b723e */ /* 0x000fe200000000ff */
[----:B------:R-:W-:Y:S01]  /*9930*/  @P0 IMAD.MOV.U32 R7, RZ, RZ, R13 ;  /* 0x000000ffff070224 */ /* 0x000fe200078e000d */
[----:B------:R-:W-:-:S02]  /*9940*/  F2FP.F16.F32.PACK_AB R76, RZ, R76 ;  /* 0x0000004cff4c723e */ /* 0x000fc400000000ff */
[----:B------:R-:W-:Y:S02]  /*9950*/  F2FP.F16.F32.PACK_AB R77, RZ, R77 ;  /* 0x0000004dff4d723e */ /* 0x000fe400000000ff */
[----:B------:R0:W-:Y:S01]  /*9960*/  @P0 STG.E.U16 desc[UR36][R6.64+0x30], R38 ;  /* 0x0000302606000986 */ /* 0x0001e2000c101524 */
[----:B------:R-:W-:Y:S02]  /*9970*/  ISETP.GT.AND P0, PT, R0, 0x20, P2 ;  /* 0x000000200000780c */ /* 0x000fe40001704270 */
[----:B------:R-:W-:Y:S02]  /*9980*/  F2FP.F16.F32.PACK_AB R78, RZ, R78 ;  /* 0x0000004eff4e723e */ /* 0x000fe400000000ff */
[----:B------:R-:W-:Y:S02]  /*9990*/  F2FP.F16.F32.PACK_AB R79, RZ, R79 ;  /* 0x0000004fff4f723e */ /* 0x000fe400000000ff */
[----:B------:R-:W-:Y:S02]  /*99a0*/  F2FP.F16.F32.PACK_AB R80, RZ, R80 ;  /* 0x00000050ff50723e */ /* 0x000fe400000000ff */
[----:B------:R-:W-:-:S02]  /*99b0*/  F2FP.F16.F32.PACK_AB R81, RZ, R81 ;  /* 0x00000051ff51723e */ /* 0x000fc400000000ff */
[----:B------:R-:W-:Y:S01]  /*99c0*/  F2FP.F16.F32.PACK_AB R82, RZ, R82 ;  /* 0x00000052ff52723e */ /* 0x000fe200000000ff */
[----:B0-----:R-:W-:Y:S01]  /*99d0*/  @P3 IMAD.MOV.U32 R6, RZ, RZ, R12 ;  /* 0x000000ffff063224 */ /* 0x001fe200078e000c */
[----:B------:R-:W-:Y:S02]  /*99e0*/  @P3 MOV R7, R13 ;  /* 0x0000000d00073202 */ /* 0x000fe40000000f00 */
[----:B------:R-:W-:Y:S02]  /*99f0*/  F2FP.F16.F32.PACK_AB R83, RZ, R83 ;  /* 0x00000053ff53723e */ /* 0x000fe400000000ff */
[----:B------:R-:W-:Y:S01]  /*9a00*/  F2FP.F16.F32.PACK_AB R84, RZ, R84 ;  /* 0x00000054ff54723e */ /* 0x000fe200000000ff */
[----:B------:R0:W-:Y:S01]  /*9a10*/  @P3 STG.E.U16 desc[UR36][R6.64+0x32], R39 ;  /* 0x0000322706003986 */ /* 0x0001e2000c101524 */
[C---:B------:R-:W-:Y:S02]  /*9a20*/  ISETP.GT.AND P3, PT, R0.reuse, 0x21, P2 ;  /* 0x000000210000780c */ /* 0x040fe40001764270 */
[----:B------:R-:W-:Y:S01]  /*9a30*/  F2FP.F16.F32.PACK_AB R85, RZ, R85 ;  /* 0x00000055ff55723e */ /* 0x000fe200000000ff */
[----:B------:R-:W-:Y:S01]  /*9a40*/  @P4 STG.E.U16 desc[UR36][R4.64+0x40], R40 ;  /* 0x0000402804004986 */ /* 0x000fe2000c101524 */
[----:B------:R-:W-:-:S02]  /*9a50*/  ISETP.GT.AND P4, PT, R0, 0x28, P1 ;  /* 0x000000280000780c */ /* 0x000fc40000f84270 */
[----:B------:R-:W-:Y:S01]  /*9a60*/  F2FP.F16.F32.PACK_AB R86, RZ, R86 ;  /* 0x00000056ff56723e */ /* 0x000fe200000000ff */
[----:B------:R-:W-:Y:S01]  /*9a70*/  @P5 STG.E.U16 desc[UR36][R4.64+0x42], R41 ;  /* 0x0000422904005986 */ /* 0x000fe2000c101524 */
[----:B------:R-:W-:Y:S02]  /*9a80*/  ISETP.GT.AND P5, PT, R0, 0x29, P1 ;  /* 0x000000290000780c */ /* 0x000fe40000fa4270 */
[----:B------:R-:W-:Y:S01]  /*9a90*/  F2FP.F16.F32.PACK_AB R87, RZ, R87 ;  /* 0x00000057ff57723e */ /* 0x000fe200000000ff */
[----:B0-----:R-:W-:Y:S02]  /*9aa0*/  @P0 IMAD.MOV.U32 R6, RZ, RZ, R12 ;  /* 0x000000ffff060224 */ /* 0x001fe400078e000c */
[----:B------:R-:W-:-:S05]  /*9ab0*/  @P0 IMAD.MOV.U32 R7, RZ, RZ, R13 ;  /* 0x000000ffff070224 */ /* 0x000fca00078e000d */
[----:B------:R0:W-:Y:S01]  /*9ac0*/  @P0 STG.E.U16 desc[UR36][R6.64+0x40], R42 ;  /* 0x0000402a06000986 */ /* 0x0001e2000c101524 */
[----:B------:R-:W-:Y:S01]  /*9ad0*/  ISETP.GT.AND P0, PT, R0, 0x28, P2 ;  /* 0x000000280000780c */ /* 0x000fe20001704270 */
[----:B0-----:R-:W-:Y:S02]  /*9ae0*/  @P3 IMAD.MOV.U32 R6, RZ, RZ, R12 ;  /* 0x000000ffff063224 */ /* 0x001fe400078e000c */
[----:B------:R-:W-:-:S05]  /*9af0*/  @P3 IMAD.MOV.U32 R7, RZ, RZ, R13 ;  /* 0x000000ffff073224 */ /* 0x000fca00078e000d */
[----:B------:R0:W-:Y:S01]  /*9b00*/  @P3 STG.E.U16 desc[UR36][R6.64+0x42], R43 ;  /* 0x0000422b06003986 */ /* 0x0001e2000c101524 */
[----:B------:R-:W-:-:S03]  /*9b10*/  ISETP.GT.AND P3, PT, R0, 0x29, P2 ;  /* 0x000000290000780c */ /* 0x000fc60001764270 */
[----:B------:R-:W-:Y:S01]  /*9b20*/  @P4 STG.E.U16 desc[UR36][R4.64+0x50], R44 ;  /* 0x0000502c04004986 */ /* 0x000fe2000c101524 */
[----:B------:R-:W-:-:S03]  /*9b30*/  ISETP.GT.AND P4, PT, R0, 0x30, P1 ;  /* 0x000000300000780c */ /* 0x000fc60000f84270 */
[----:B------:R-:W-:Y:S01]  /*9b40*/  @P5 STG.E.U16 desc[UR36][R4.64+0x52], R45 ;  /* 0x0000522d04005986 */ /* 0x000fe2000c101524 */
[----:B------:R-:W-:Y:S01]  /*9b50*/  ISETP.GT.AND P5, PT, R0, 0x31, P1 ;  /* 0x000000310000780c */ /* 0x000fe20000fa4270 */
[----:B0-----:R-:W-:Y:S02]  /*9b60*/  @P0 IMAD.MOV.U32 R6, RZ, RZ, R12 ;  /* 0x000000ffff060224 */ /* 0x001fe400078e000c */
[----:B------:R-:W-:-:S05]  /*9b70*/  @P0 IMAD.MOV.U32 R7, RZ, RZ, R13 ;  /* 0x000000ffff070224 */ /* 0x000fca00078e000d */
[----:B------:R0:W-:Y:S01]  /*9b80*/  @P0 STG.E.U16 desc[UR36][R6.64+0x50], R46 ;  /* 0x0000502e06000986 */ /* 0x0001e2000c101524 */
[----:B------:R-:W-:Y:S01]  /*9b90*/  ISETP.GT.AND P0, PT, R0, 0x30, P2 ;  /* 0x000000300000780c */ /* 0x000fe20001704270 */
[----:B0-----:R-:W-:Y:S01]  /*9ba0*/  @P3 IMAD.MOV.U32 R6, RZ, RZ, R12 ;  /* 0x000000ffff063224 */ /* 0x001fe200078e000c */
[----:B------:R-:W-:-:S05]  /*9bb0*/  @P3 MOV R7, R13 ;  /* 0x0000000d00073202 */ /* 0x000fca0000000f00 */
        /* <DEDUP_REMOVED lines=97> */
[C---:B------:R-:W-:Y:S02]  /*a1d0*/  ISETP.GT.AND P3, PT, R0.reuse, 0x78, P1 ;  /* 0x000000780000780c */ /* 0x040fe40000f64270 */
[C---:B------:R-:W-:Y:S01]  /*a1e0*/  ISETP.GT.AND P1, PT, R0.reuse, 0x79, P1 ;  /* 0x000000790000780c */ /* 0x040fe20000f24270 */
[----:B------:R-:W-:Y:S01]  /*a1f0*/  @P4 STG.E.U16 desc[UR36][R4.64+0xe0], R80 ;  /* 0x0000e05004004986 */ /* 0x000fe2000c101524 */
[----:B------:R-:W-:-:S03]  /*a200*/  ISETP.GT.AND P4, PT, R0, 0x71, P2 ;  /* 0x000000710000780c */ /* 0x000fc60001784270 */
[----:B------:R-:W-:Y:S01]  /*a210*/  @P5 STG.E.U16 desc[UR36][R4.64+0xe2], R81 ;  /* 0x0000e25104005986 */ /* 0x000fe2000c101524 */
[C---:B------:R-:W-:Y:S02]  /*a220*/  ISETP.GT.AND P5, PT, R0.reuse, 0x78, P2 ;  /* 0x000000780000780c */ /* 0x040fe400017a4270 */
[----:B------:R-:W-:Y:S01]  /*a230*/  ISETP.GT.AND P2, PT, R0, 0x79, P2 ;  /* 0x000000790000780c */ /* 0x000fe20001744270 */
[----:B0-----:R-:W-:Y:S02]  /*a240*/  @P0 IMAD.MOV.U32 R6, RZ, RZ, R12 ;  /* 0x000000ffff060224 */ /* 0x001fe400078e000c */
[----:B------:R-:W-:-:S05]  /*a250*/  @P0 IMAD.MOV.U32 R7, RZ, RZ, R13 ;  /* 0x000000ffff070224 */ /* 0x000fca00078e000d */
[----:B------:R0:W-:Y:S02]  /*a260*/  @P0 STG.E.U16 desc[UR36][R6.64+0xe0], R82 ;  /* 0x0000e05206000986 */ /* 0x0001e4000c101524 */
[----:B0-----:R-:W-:Y:S02]  /*a270*/  @P4 IMAD.MOV.U32 R6, RZ, RZ, R12 ;  /* 0x000000ffff064224 */ /* 0x001fe400078e000c */
[----:B------:R-:W-:-:S05]  /*a280*/  @P4 IMAD.MOV.U32 R7, RZ, RZ, R13 ;  /* 0x000000ffff074224 */ /* 0x000fca00078e000d */
[----:B------:R-:W-:Y:S04]  /*a290*/  @P4 STG.E.U16 desc[UR36][R6.64+0xe2], R83 ;  /* 0x0000e25306004986 */ /* 0x000fe8000c101524 */
[----:B------:R-:W-:Y:S04]  /*a2a0*/  @P3 STG.E.U16 desc[UR36][R4.64+0xf0], R84 ;  /* 0x0000f05404003986 */ /* 0x000fe8000c101524 */
[----:B------:R0:W-:Y:S02]  /*a2b0*/  @P1 STG.E.U16 desc[UR36][R4.64+0xf2], R85 ;  /* 0x0000f25504001986 */ /* 0x0001e4000c101524 */
[----:B0-----:R-:W-:-:S02]  /*a2c0*/  @P5 IMAD.MOV.U32 R4, RZ, RZ, R12 ;  /* 0x000000ffff045224 */ /* 0x001fc400078e000c */
[----:B------:R-:W-:-:S05]  /*a2d0*/  @P5 IMAD.MOV.U32 R5, RZ, RZ, R13 ;  /* 0x000000ffff055224 */ /* 0x000fca00078e000d */
[----:B------:R0:W-:Y:S04]  /*a2e0*/  @P5 STG.E.U16 desc[UR36][R4.64+0xf0], R86 ;  /* 0x0000f05604005986 */ /* 0x0001e8000c101524 */
[----:B------:R0:W-:Y:S02]  /*a2f0*/  @P2 STG.E.U16 desc[UR36][R12.64+0xf2], R87 ;  /* 0x0000f2570c002986 */ /* 0x0001e4000c101524 */
.L_x_281:
[----:B------:R-:W-:Y:S05]  /*a300*/  BSYNC B0 ;  /* 0x0000000000007941 */ /* 0x000fea0003800000 */
.L_x_29:
[----:B------:R-:W-:Y:S01]  /*a310*/  ULDC UR4, c[0x0][0xc] ;  /* 0x0000030000047ab9 */ /* 0x000fe20000000800 */
[----:B------:R-:W-:Y:S01]  /*a320*/  ULDC UR5, c[0x0][0x10] ;  /* 0x0000040000057ab9 */ /* 0x000fe20000000800 */
[----:B0-----:R-:W0:Y:S01]  /*a330*/  LDC R3, c[0x0][0x14] ;  /* 0x00000500ff037b82 */ /* 0x001e220000000800 */
[----:B------:R-:W-:Y:S01]  /*a340*/  UIMAD.WIDE.U32 UR4, UR4, UR5, URZ ;  /* 0x00000005040472a5 */ /* 0x000fe2000f8e003f */
[----:B------:R-:W-:Y:S01]  /*a350*/  PRMT R0, RZ, 0x7610, R0 ;  /* 0x00007610ff007816 */ /* 0x000fe20000000000 */
[----:B------:R-:W-:Y:S01]  /*a360*/  IMAD.MOV.U32 R23, RZ, RZ, -0x1 ;  /* 0xffffffffff177424 */ /* 0x000fe200078e00ff */
[----:B------:R-:W-:-:S03]  /*a370*/  MOV R153, 0xffffffff ;  /* 0xffffffff00997802 */ /* 0x000fc60000000f00 */
[----:B0-----:R-:W-:-:S04]  /*a380*/  IMAD.WIDE.U32 R16, R3, UR4, R16 ;  /* 0x0000000403107c25 */ /* 0x001fc8000f8e0010 */
[----:B------:R-:W-:Y:S01]  /*a390*/  IMAD R3, R3, UR5, RZ ;  /* 0x0000000503037c24 */ /* 0x000fe2000f8e02ff */
[----:B------:R-:W-:Y:S02]  /*a3a0*/  ULDC.64 UR4, c[0x0][0x650] ;  /* 0x0001940000047ab9 */ /* 0x000fe40000000a00 */
[----:B------:R-:W-:Y:S01]  /*a3b0*/  ISETP.GE.U32.AND P0, PT, R16, UR4, PT ;  /* 0x0000000410007c0c */ /* 0x000fe2000bf06070 */
[----:B------:R-:W-:-:S05]  /*a3c0*/  IMAD.IADD R17, R17, 0x1, R3 ;  /* 0x0000000111117824 */ /* 0x000fca00078e0203 */
[----:B------:R-:W-:-:S13]  /*a3d0*/  ISETP.GE.U32.AND.EX P0, PT, R17, UR5, PT, P0 ;  /* 0x0000000511007c0c */ /* 0x000fda000bf06100 */
[----:B------:R-:W-:Y:S05]  /*a3e0*/  @P0 BRA `(.L_x_282) ;  /* 0x0000000400640947 */ /* 0x000fea0003800000 */
[----:B------:R-:W0:Y:S01]  /*a3f0*/  S2R R12, SR_CTAID.X ;  /* 0x00000000000c7919 */ /* 0x000e220000002500 */
[----:B-12---:R-:W1:Y:S01]  /*a400*/  LDC.64 R10, c[0x0][0x628] ;  /* 0x00018a00ff0a7b82 */ /* 0x006e620000000a00 */
[----:B------:R-:W-:Y:S01]  /*a410*/  ULDC UR4, c[0x0][0x150] ;  /* 0x0000540000047ab9 */ /* 0x000fe20000000800 */
[----:B------:R-:W-:Y:S01]  /*a420*/  IMAD.MOV.U32 R8, RZ, RZ, R16 ;  /* 0x000000ffff087224 */ /* 0x000fe200078e0010 */
[----:B------:R-:W2:Y:S01]  /*a430*/  S2R R24, SR_CTAID.Y ;  /* 0x0000000000187919 */ /* 0x000ea20000002600 */
[----:B------:R-:W-:-:S04]  /*a440*/  IMAD.MOV.U32 R9, RZ, RZ, R17 ;  /* 0x000000ffff097224 */ /* 0x000fc800078e0011 */
[----:B------:R-:W2:Y:S08]  /*a450*/  LDC R21, c[0x0][0x144] ;  /* 0x00005100ff157b82 */ /* 0x000eb00000000800 */
[----:B------:R-:W2:Y:S08]  /*a460*/  LDC R0, c[0x0][0x630] ;  /* 0x00018c00ff007b82 */ /* 0x000eb00000000800 */
[----:B------:R-:W2:Y:S01]  /*a470*/  LDC.64 R14, c[0x0][0x620] ;  /* 0x00018800ff0e7b82 */ /* 0x000ea20000000a00 */
[----:B-1----:R-:W-:-:S04]  /*a480*/  ISETP.NE.U32.AND P0, PT, R10, RZ, PT ;  /* 0x000000ff0a00720c */ /* 0x002fc80003f05070 */
[----:B------:R-:W-:Y:S02]  /*a490*/  ISETP.NE.AND.EX P0, PT, R11, RZ, PT, P0 ;  /* 0x000000ff0b00720c */ /* 0x000fe40003f05300 */
[----:B0-----:R-:W-:-:S05]  /*a4a0*/  I2FP.F32.U32 R3, R12 ;  /* 0x0000000c00037245 */ /* 0x001fca0000201000 */
[----:B------:R-:W-:-:S04]  /*a4b0*/  FMUL R3, R3, UR4 ;  /* 0x0000000403037c20 */ /* 0x000fc80008400000 */
[----:B------:R0:W1:Y:S02]  /*a4c0*/  F2I.U32.TRUNC.NTZ R20, R3 ;  /* 0x0000000300147305 */ /* 0x000064000020f000 */
[----:B------:R-:W-:Y:S05]  /*a4d0*/  @!P0 BRA `(.L_x_283) ;  /* 0x0000000000288947 */ /* 0x000fea0003800000 */
[----:B0-----:R-:W0:Y:S02]  /*a4e0*/  LDC R3, c[0x0][0x634] ;  /* 0x00018d00ff037b82 */ /* 0x001e240000000800 */
        /* <DEDUP_REMOVED lines=9> */
.L_x_283:
[----:B------:R-:W3:Y:S01]  /*a580*/  LDC.64 R28, c[0x0][0x640] ;  /* 0x00019000ff1c7b82 */ /* 0x000ee20000000a00 */
[-CC-:B--2---:R-:W-:Y:S01]  /*a590*/  SHF.R.U64 R23, R8, R0.reuse, R9.reuse ;  /* 0x0000000008177219 */ /* 0x184fe20000001209 */
[----:B------:R-:W-:Y:S01]  /*a5a0*/  ULDC UR4, c[0x0][0x154] ;  /* 0x0000550000047ab9 */ /* 0x000fe20000000800 */
[----:B------:R-:W-:Y:S01]  /*a5b0*/  SHF.R.U32.HI R0, RZ, R0, R9 ;  /* 0x00000000ff007219 */ /* 0x000fe20000011609 */
[----:B------:R-:W-:Y:S01]  /*a5c0*/  IMAD.MOV.U32 R7, RZ, RZ, 0x1 ;  /* 0x00000001ff077424 */ /* 0x000fe200078e00ff */
[----:B0-----:R-:W-:Y:S02]  /*a5d0*/  IADD3 R3, P0, RZ, -R23, RZ ;  /* 0x80000017ff037210 */ /* 0x001fe40007f1e0ff */
[----:B-1----:R-:W-:Y:S01]  /*a5e0*/  IADD3 R20, -R20, RZ, RZ ;  /* 0x000000ff14147210 */ /* 0x002fe20007ffe1ff */
[----:B------:R-:W0:Y:S02]  /*a5f0*/  LDC R6, c[0x0][0x618] ;  /* 0x00018600ff067b82 */ /* 0x000e240000000800 */
[----:B------:R-:W-:-:S02]  /*a600*/  IMAD.X R5, RZ, RZ, ~R0, P0 ;  /* 0x000000ffff057224 */ /* 0x000fc400000e0e00 */
[----:B------:R-:W-:Y:S02]  /*a610*/  IMAD R21, R21, R20, R12 ;  /* 0x0000001415157224 */ /* 0x000fe400078e020c */
[-C--:B------:R-:W-:Y:S02]  /*a620*/  IMAD R0, R5, R14.reuse, RZ ;  /* 0x0000000e05007224 */ /* 0x080fe400078e02ff */
[----:B------:R-:W1:Y:S01]  /*a630*/  LDC R8, c[0x0][0x608] ;  /* 0x00018200ff087b82 */ /* 0x000e620000000800 */
[----:B------:R-:W-:-:S04]  /*a640*/  IMAD.WIDE.U32 R4, R3, R14, R16 ;  /* 0x0000000e03047225 */ /* 0x000fc800078e0010 */
[----:B------:R-:W-:Y:S01]  /*a650*/  IMAD R3, R3, R15, R0 ;  /* 0x0000000f03037224 */ /* 0x000fe200078e0200 */
[----:B------:R-:W-:Y:S02]  /*a660*/  I2FP.F32.U32 R0, R24 ;  /* 0x0000001800007245 */ /* 0x000fe40000201000 */
[----:B------:R-:W2:Y:S01]  /*a670*/  LDC R26, c[0x0][0x658] ;  /* 0x00019600ff1a7b82 */ /* 0x000ea20000000800 */
[----:B------:R-:W-:Y:S01]  /*a680*/  IMAD.IADD R3, R5, 0x1, R3 ;  /* 0x0000000105037824 */ /* 0x000fe200078e0203 */
[----:B---3--:R-:W-:Y:S01]  /*a690*/  ISETP.NE.U32.AND P0, PT, R28, RZ, PT ;  /* 0x000000ff1c00720c */ /* 0x008fe20003f05070 */
[----:B------:R-:W-:Y:S01]  /*a6a0*/  FMUL R0, R0, UR4 ;  /* 0x0000000400007c20 */ /* 0x000fe20008400000 */
[----:B------:R-:W-:Y:S02]  /*a6b0*/  IMAD.MOV.U32 R5, RZ, RZ, -0x1 ;  /* 0xffffffffff057424 */ /* 0x000fe400078e00ff */
[----:B------:R-:W-:Y:S01]  /*a6c0*/  ISETP.NE.AND.EX P0, PT, R29, RZ, PT, P0 ;  /* 0x000000ff1d00720c */ /* 0x000fe20003f05300 */
[----:B------:R3:W2:Y:S01]  /*a6d0*/  F2I.U32.TRUNC.NTZ R13, R0 ;  /* 0x00000000000d7305 */ /* 0x0006a2000020f000 */
[----:B------:R-:W3:Y:S01]  /*a6e0*/  LDC R15, c[0x0][0x148] ;  /* 0x00005200ff0f7b82 */ /* 0x000ee20000000800 */
[----:B0-----:R-:W-:-:S02]  /*a6f0*/  SHF.R.U64 R12, R4, R6, R3 ;  /* 0x00000006040c7219 */ /* 0x001fc40000001203 */
[----:B------:R-:W-:-:S05]  /*a700*/  SHF.R.U32.HI R3, RZ, R6, R3 ;  /* 0x00000006ff037219 */ /* 0x000fca0000011603 */
[----:B------:R-:W0:Y:S01]  /*a710*/  LDC R20, c[0x0][0x600] ;  /* 0x00018000ff147b82 */ /* 0x000e220000000800 */
[-CC-:B-1----:R-:W-:Y:S02]  /*a720*/  SHF.R.U64 R10, R12, R8.reuse, R3.reuse ;  /* 0x000000080c0a7219 */ /* 0x182fe40000001203 */
[----:B------:R-:W-:-:S05]  /*a730*/  SHF.R.U32.HI R3, RZ, R8, R3 ;  /* 0x00000008ff037219 */ /* 0x000fca0000011603 */
[----:B------:R-:W1:Y:S01]  /*a740*/  LDC R27, c[0x0][0x648] ;  /* 0x00019200ff1b7b82 */ /* 0x000e620000000800 */
[-C--:B--2---:R-:W-:Y:S02]  /*a750*/  SHF.L.U32 R4, R5, R26.reuse, RZ ;  /* 0x0000001a05047219 */ /* 0x084fe400000006ff */
[--C-:B------:R-:W-:Y:S02]  /*a760*/  SHF.R.U64 R14, R10, R26, R3.reuse ;  /* 0x0000001a0a0e7219 */ /* 0x100fe40000001203 */
[----:B------:R-:W-:Y:S02]  /*a770*/  LOP3.LUT R25, RZ, R4, RZ, 0x33, !PT ;  /* 0x00000004ff197212 */ /* 0x000fe400078e33ff */
[-C--:B------:R-:W-:Y:S01]  /*a780*/  SHF.R.U32.HI R5, RZ, R26.reuse, R3 ;  /* 0x0000001aff057219 */ /* 0x080fe20000011603 */
[----:B------:R-:W2:Y:S01]  /*a790*/  LDC R30, c[0x0][0x638] ;  /* 0x00018e00ff1e7b82 */ /* 0x000ea20000000800 */
[----:B------:R-:W-:Y:S01]  /*a7a0*/  SHF.L.U32 R152, R7, R26, RZ ;  /* 0x0000001a07987219 */ /* 0x000fe200000006ff */
[----:B------:R-:W-:-:S06]  /*a7b0*/  IMAD.MOV.U32 R4, RZ, RZ, R14 ;  /* 0x000000ffff047224 */ /* 0x000fcc00078e000e */
[----:B------:R-:W0:Y:S01]  /*a7c0*/  LDC R31, c[0x0][0x610] ;  /* 0x00018400ff1f7b82 */ /* 0x000e220000000800 */
[----:B------:R-:W-:Y:S05]  /*a7d0*/  @!P0 BRA `(.L_x_284) ;  /* 0x0000000000288947 */ /* 0x000fea0003800000 */
[----:B------:R-:W4:Y:S02]  /*a7e0*/  LDC R3, c[0x0][0x64c] ;  /* 0x00019300ff037b82 */ /* 0x000f240000000800 */
[----:B----4-:R-:W-:-:S05]  /*a7f0*/  IADD3 R3, P0, R14, R3, RZ ;  /* 0x000000030e037210 */ /* 0x010fca0007f1e0ff */
        /* <DEDUP_REMOVED lines=8> */
.L_x_284:
[----:B------:R-:W-:Y:S01]  /*a880*/  ISETP.NE.AND P0, PT, R2, 0x1, PT ;  /* 0x000000010200780c */ /* 0x000fe20003f05270 */
[----:B0-----:R-:W-:Y:S01]  /*a890*/  VIADD R7, R20, 0xffffffff ;  /* 0xffffffff14077836 */ /* 0x001fe20000000000 */
[----:B-1-3--:R-:W-:Y:S01]  /*a8a0*/  SHF.R.U64 R0, R4, R27, R5 ;  /* 0x0000001b04007219 */ /* 0x00afe20000001205 */
[----:B------:R-:W-:Y:S01]  /*a8b0*/  IMAD.MOV.U32 R4, RZ, RZ, 0x1 ;  /* 0x00000001ff047424 */ /* 0x000fe200078e00ff */
[----:B------:R-:W-:Y:S02]  /*a8c0*/  LOP3.LUT R5, R10, R25, RZ, 0xc0, !PT ;  /* 0x000000190a057212 */ /* 0x000fe400078ec0ff */
[----:B------:R-:W-:Y:S01]  /*a8d0*/  IADD3 R13, -R13, RZ, RZ ;  /* 0x000000ff0d0d7210 */ /* 0x000fe20007ffe1ff */
[----:B------:R-:W-:Y:S02]  /*a8e0*/  IMAD.MOV R3, RZ, RZ, -R0 ;  /* 0x000000ffff037224 */ /* 0x000fe400078e0a00 */
[----:B------:R-:W-:Y:S01]  /*a8f0*/  IMAD R152, R152, R0, R5 ;  /* 0x0000000098987224 */ /* 0x000fe200078e0205 */
[----:B------:R-:W-:Y:S01]  /*a900*/  LOP3.LUT R5, R12, R7, RZ, 0xc0, !PT ;  /* 0x000000070c057212 */ /* 0x000fe200078ec0ff */
[----:B--2---:R-:W-:-:S02]  /*a910*/  IMAD R0, R3, R30, R14 ;  /* 0x0000001e03007224 */ /* 0x004fc400078e020e */
[----:B------:R-:W-:Y:S02]  /*a920*/  @P0 IMAD R21, R15, R13, R24 ;  /* 0x0000000d0f150224 */ /* 0x000fe400078e0218 */
[----:B------:R-:W-:Y:S01]  /*a930*/  IMAD R3, R0, R20, R5 ;  /* 0x0000001400037224 */ /* 0x000fe200078e0205 */
[----:B------:R-:W-:Y:S01]  /*a940*/  PRMT R0, R4, 0x7610, R0 ;  /* 0x0000761004007816 */ /* 0x000fe20000000000 */
[----:B------:R-:W-:-:S05]  /*a950*/  IMAD R152, R152, R31, R21 ;  /* 0x0000001f98987224 */ /* 0x000fca00078e0215 */
[----:B------:R-:W-:Y:S02]  /*a960*/  SEL R153, R3, R152, !P0 ;  /* 0x0000009803997207 */ /* 0x000fe40004000000 */
[----:B------:R-:W-:-:S07]  /*a970*/  SEL R152, R152, R3, !P0 ;  /* 0x0000000398987207 */ /* 0x000fce0004000000 */
.L_x_282:
[----:B------:R-:W-:-:S13]  /*a980*/  LOP3.LUT P0, RZ, R0, 0xff, RZ, 0xc0, !PT ;  /* 0x000000ff00ff7812 */ /* 0x000fda000780c0ff */
[----:B------:R-:W-:Y:S05]  /*a990*/  @P0 BRA `(.L_x_285) ;  /* 0xffffff6400980947 */ /* 0x000fea000383ffff */
[----:B------:R-:W-:Y:S05]  /*a9a0*/  EXIT ;  /* 0x000000000000794d */ /* 0x000fea0003800000 */
.L_x_4:
[----:B0-----:R-:W-:Y:S01]  /*a9b0*/  ULDC.64 UR4, c[0x0][0x650] ;  /* 0x0001940000047ab9 */ /* 0x001fe20000000a00 */
        /* <DEDUP_REMOVED lines=8> */
[----:B------:R-:W-:Y:S01]  /*aa40*/  IMAD.MOV.U32 R10, RZ, RZ, R16 ;  /* 0x000000ffff0a7224 */ /* 0x000fe200078e0010 */
[----:B------:R-:W-:-:S06]  /*aa50*/  MOV R11, R17 ;  /* 0x00000011000b7202 */ /* 0x000fcc0000000f00 */
        /* <DEDUP_REMOVED lines=15> */
.L_x_287:
[--C-:B------:R-:W-:Y:S01]  /*ab50*/  SHF.R.U64 R12, R10, R14, R11.reuse ;  /* 0x0000000e0a0c7219 */ /* 0x100fe2000000120b */
[----:B------:R-:W0:Y:S01]  /*ab60*/  LDC R22, c[0x0][0x618] ;  /* 0x00018600ff167b82 */ /* 0x000e220000000800 */
[----:B------:R-:W-:Y:S01]  /*ab70*/  I2FP.F32.U32 R6, R4 ;  /* 0x0000000400067245 */ /* 0x000fe20000201000 */
[----:B------:R-:W-:Y:S01]  /*ab80*/  ULDC UR4, c[0x0][0x150] ;  /* 0x0000540000047ab9 */ /* 0x000fe20000000800 */
[----:B------:R-:W-:Y:S02]  /*ab90*/  SHF.R.U32.HI R5, RZ, R14, R11 ;  /* 0x0000000eff057219 */ /* 0x000fe4000001160b */
[----:B------:R-:W-:Y:S01]  /*aba0*/  IADD3 R9, P0, RZ, -R12, RZ ;  /* 0x8000000cff097210 */ /* 0x000fe20007f1e0ff */
[----:B------:R-:W-:Y:S01]  /*abb0*/  FMUL R11, R6, UR4 ;  /* 0x00000004060b7c20 */ /* 0x000fe20008400000 */
[----:B------:R-:W-:Y:S01]  /*abc0*/  ULDC UR4, c[0x0][0x154] ;  /* 0x0000550000047ab9 */ /* 0x000fe20000000800 */
[----:B------:R-:W1:Y:S02]  /*abd0*/  LDC.64 R24, c[0x0][0x640] ;  /* 0x00019000ff187b82 */ /* 0x000e640000000a00 */
[----:B------:R-:W-:-:S02]  /*abe0*/  IMAD.X R5, RZ, RZ, ~R5, P0 ;  /* 0x000000ffff057224 */ /* 0x000fc400000e0e05 */
[----:B------:R-:W2:Y:S01]  /*abf0*/  F2I.U32.TRUNC.NTZ R11, R11 ;  /* 0x0000000b000b7305 */ /* 0x000ea2000020f000 */
[----:B------:R-:W-:-:S03]  /*ac00*/  IMAD.WIDE.U32 R6, R9, R20, R16 ;  /* 0x0000001409067225 */ /* 0x000fc600078e0010 */
[----:B------:R-:W3:Y:S01]  /*ac10*/  LDC R13, c[0x0][0x144] ;  /* 0x00005100ff0d7b82 */ /* 0x000ee20000000800 */
[----:B------:R-:W-:-:S04]  /*ac20*/  IMAD R8, R5, R20, RZ ;  /* 0x0000001405087224 */ /* 0x000fc800078e02ff */
[----:B------:R-:W-:Y:S02]  /*ac30*/  IMAD R5, R9, R21, R8 ;  /* 0x0000001509057224 */ /* 0x000fe400078e0208 */
[----:B------:R-:W-:Y:S01]  /*ac40*/  IMAD.MOV.U32 R8, RZ, RZ, -0x1 ;  /* 0xffffffffff087424 */ /* 0x000fe200078e00ff */
[----:B------:R-:W4:Y:S01]  /*ac50*/  LDC R14, c[0x0][0x608] ;  /* 0x00018200ff0e7b82 */ /* 0x000f220000000800 */
[----:B------:R-:W-:Y:S01]  /*ac60*/  IMAD.IADD R5, R7, 0x1, R5 ;  /* 0x0000000107057824 */ /* 0x000fe200078e0205 */
[----:B------:R-:W-:-:S04]  /*ac70*/  I2FP.F32.U32 R7, R3 ;  /* 0x0000000300077245 */ /* 0x000fc80000201000 */
[-C--:B0-----:R-:W-:Y:S01]  /*ac80*/  SHF.R.U64 R10, R6, R22.reuse, R5 ;  /* 0x00000016060a7219 */ /* 0x081fe20000001205 */
[----:B--2---:R-:W-:Y:S01]  /*ac90*/  IMAD.MOV R6, RZ, RZ, -R11 ;  /* 0x000000ffff067224 */ /* 0x004fe200078e0a0b */
[----:B------:R-:W0:Y:S01]  /*aca0*/  LDC R9, c[0x0][0x658] ;  /* 0x00019600ff097b82 */ /* 0x000e220000000800 */
[----:B-1----:R-:W-:Y:S01]  /*acb0*/  ISETP.NE.U32.AND P0, PT, R24, RZ, PT ;  /* 0x000000ff1800720c */ /* 0x002fe20003f05070 */
[----:B------:R-:W-:Y:S01]  /*acc0*/  FMUL R7, R7, UR4 ;  /* 0x0000000407077c20 */ /* 0x000fe20008400000 */
[----:B------:R-:W-:Y:S02]  /*acd0*/  SHF.R.U32.HI R5, RZ, R22, R5 ;  /* 0x00000016ff057219 */ /* 0x000fe40000011605 */
[----:B------:R-:W-:-:S03]  /*ace0*/  ISETP.NE.AND.EX P0, PT, R25, RZ, PT, P0 ;  /* 0x000000ff1900720c */ /* 0x000fc60003f05300 */
[----:B------:R-:W1:Y:S01]  /*acf0*/  LDC R20, c[0x0][0x148] ;  /* 0x00005200ff147b82 */ /* 0x000e620000000800 */
[----:B---3--:R-:W-:Y:S01]  /*ad00*/  IMAD R23, R13, R6, R4 ;  /* 0x000000060d177224 */ /* 0x008fe200078e0204 */
[----:B------:R-:W-:-:S06]  /*ad10*/  MOV R6, 0x1 ;  /* 0x0000000100067802 */ /* 0x000fcc0000000f00 */
[----:B------:R-:W2:Y:S01]  /*ad20*/  LDC R21, c[0x0][0x600] ;  /* 0x00018000ff157b82 */ /* 0x000ea20000000800 */
[-CC-:B----4-:R-:W-:Y:S02]  /*ad30*/  SHF.R.U64 R13, R10, R14.reuse, R5.reuse ;  /* 0x0000000e0a0d7219 */ /* 0x190fe40000001205 */
[----:B------:R-:W-:Y:S02]  /*ad40*/  SHF.R.U32.HI R4, RZ, R14, R5 ;  /* 0x0000000eff047219 */ /* 0x000fe40000011605 */
[----:B------:R3:W4:Y:S03]  /*ad50*/  F2I.U32.TRUNC.NTZ R14, R7 ;  /* 0x00000007000e7305 */ /* 0x000726000020f000 */
[----:B------:R-:W1:Y:S01]  /*ad60*/  LDC R26, c[0x0][0x648] ;  /* 0x00019200ff1a7b82 */ /* 0x000e620000000800 */
[-C--:B0-----:R-:W-:Y:S02]  /*ad70*/  SHF.R.U64 R15, R13, R9.reuse, R4 ;  /* 0x000000090d0f7219 */ /* 0x081fe40000001204 */
[----:B------:R-:W-:-:S02]  /*ad80*/  SHF.L.U32 R8, R8, R9, RZ ;  /* 0x0000000908087219 */ /* 0x000fc400000006ff */
[-C--:B------:R-:W-:Y:S01]  /*ad90*/  SHF.R.U32.HI R5, RZ, R9.reuse, R4 ;  /* 0x00000009ff057219 */ /* 0x080fe20000011604 */
[----:B------:R-:W-:Y:S01]  /*ada0*/  IMAD.MOV.U32 R4, RZ, RZ, R15 ;  /* 0x000000ffff047224 */ /* 0x000fe200078e000f */
[----:B------:R-:W-:Y:S01]  /*adb0*/  SHF.L.U32 R22, R6, R9, RZ ;  /* 0x0000000906167219 */ /* 0x000fe200000006ff */
[----:B------:R-:W0:Y:S01]  /*adc0*/  LDC R27, c[0x0][0x638] ;  /* 0x00018e00ff1b7b82 */ /* 0x000e220000000800 */
[----:B------:R-:W-:-:S07]  /*add0*/  LOP3.LUT R28, RZ, R8, RZ, 0x33, !PT ;  /* 0x00000008ff1c7212 */ /* 0x000fce00078e33ff */
        /* <DEDUP_REMOVED lines=12> */
.L_x_288:
[----:B------:R-:W-:Y:S01]  /*aea0*/  ISETP.NE.AND P0, PT, R2, 0x1, PT ;  /* 0x000000010200780c */ /* 0x000fe20003f05270 */
[----:B--2---:R-:W-:Y:S01]  /*aeb0*/  VIADD R7, R21, 0xffffffff ;  /* 0xffffffff15077836 */ /* 0x004fe20000000000 */
[----:B-1----:R-:W-:Y:S01]  /*aec0*/  SHF.R.U64 R5, R4, R26, R5 ;  /* 0x0000001a04057219 */ /* 0x002fe20000001205 */
[----:B------:R-:W-:Y:S01]  /*aed0*/  IMAD.MOV R14, RZ, RZ, -R14 ;  /* 0x000000ffff0e7224 */ /* 0x000fe200078e0a0e */
[----:B------:R-:W-:Y:S01]  /*aee0*/  LOP3.LUT R4, R13, R28, RZ, 0xc0, !PT ;  /* 0x0000001c0d047212 */ /* 0x000fe200078ec0ff */
[----:B------:R-:W-:Y:S01]  /*aef0*/  IMAD.MOV.U32 R8, RZ, RZ, R12 ;  /* 0x000000ffff087224 */ /* 0x000fe200078e000c */
[----:B------:R-:W-:Y:S01]  /*af00*/  LOP3.LUT R10, R10, R7, RZ, 0xc0, !PT ;  /* 0x000000070a0a7212 */ /* 0x000fe200078ec0ff */
[----:B------:R-:W-:Y:S02]  /*af10*/  IMAD.MOV R6, RZ, RZ, -R5 ;  /* 0x000000ffff067224 */ /* 0x000fe400078e0a05 */
[----:B------:R-:W-:-:S04]  /*af20*/  IMAD R4, R22, R5, R4 ;  /* 0x0000000516047224 */ /* 0x000fc800078e0204 */
[----:B------:R-:W-:Y:S02]  /*af30*/  @P0 IMAD R23, R20, R14, R3 ;  /* 0x0000000e14170224 */ /* 0x000fe400078e0203 */
[----:B0-----:R-:W-:Y:S01]  /*af40*/  IMAD R3, R6, R27, R15 ;  /* 0x0000001b06037224 */ /* 0x001fe200078e020f */
[----:B------:R-:W-:Y:S01]  /*af50*/  MOV R6, 0x1 ;  /* 0x0000000100067802 */ /* 0x000fe20000000f00 */
[----:B------:R-:W-:Y:S02]  /*af60*/  IMAD R7, R4, R29, R23 ;  /* 0x0000001d04077224 */ /* 0x000fe400078e0217 */
[----:B------:R-:W-:-:S05]  /*af70*/  IMAD R4, R3, R21, R10 ;  /* 0x0000001503047224 */ /* 0x000fca00078e020a */
[----:B------:R-:W-:Y:S02]  /*af80*/  SEL R9, R4, R7, !P0 ;  /* 0x0000000704097207 */ /* 0x000fe40004000000 */
[----:B------:R-:W-:-:S07]  /*af90*/  SEL R7, R7, R4, !P0 ;  /* 0x0000000407077207 */ /* 0x000fce0004000000 */
.L_x_286:
[----:B------:R-:W-:-:S08]  /*afa0*/  NOP ;  /* 0x0000000000007918 */ /* 0x000fd00000000000 */
[----:B------:R-:W0:-:S00]  /*afb0*/  USETMAXREG.DEALLOC.CTAPOOL 0x28 ;  /* 0x00000028000079c8 */ /* 0x000e0000080e0500 */
[----:B0-----:R-:W-:-:S13]  /*afc0*/  ISETP.NE.AND P0, PT, R0, RZ, PT ;  /* 0x000000ff0000720c */ /* 0x001fda0003f05270 */
[----:B------:R-:W-:Y:S05]  /*afd0*/  @P0 EXIT ;  /* 0x000000000000094d */ /* 0x000fea0003800000 */
[----:B------:R-:W-:Y:S01]  /*afe0*/  LOP3.LUT P0, RZ, R6, 0xff, RZ, 0xc0, !PT ;  /* 0x000000ff06ff7812 */ /* 0x000fe2000780c0ff */
[----:B------:R-:W-:Y:S02]  /*aff0*/  IMAD.MOV.U32 R0, RZ, RZ, 0x1 ;  /* 0x00000001ff007424 */ /* 0x000fe400078e00ff */
[----:B------:R-:W-:-:S10]  /*b000*/  IMAD.MOV.U32 R12, RZ, RZ, RZ ;  /* 0x000000ffff0c7224 */ /* 0x000fd400078e00ff */
[----:B------:R-:W-:Y:S05]  /*b010*/  @!P0 BRA `(.L_x_289) ;  /* 0x0000000c00508947 */ /* 0x000fea0003800000 */
[----:B------:R-:W0:Y:S01]  /*b020*/  LDC R0, c[0x0][0x28c] ;  /* 0x0000a300ff007b82 */ /* 0x000e220000000800 */
[----:B------:R-:W-:Y:S01]  /*b030*/  ULDC UR5, c[0x0][0x658] ;  /* 0x0001960000057ab9 */ /* 0x000fe20000000800 */
[----:B------:R-:W-:Y:S01]  /*b040*/  UMOV UR7, 0xffffffff ;  /* 0xffffffff00077882 */ /* 0x000fe20000000000 */
[----:B------:R-:W-:Y:S01]  /*b050*/  ULDC UR6, c[0x0][0xc] ;  /* 0x0000030000067ab9 */ /* 0x000fe20000000800 */
[----:B------:R-:W-:Y:S01]  /*b060*/  USHF.L.U32 UR9, UR7, UR5, URZ ;  /* 0x0000000507097299 */ /* 0x000fe2000800063f */
[C---:B------:R-:W-:Y:S01]  /*b070*/  LOP3.LUT P2, RZ, R18.reuse, 0x7f, RZ, 0xc0, !PT ;  /* 0x0000007f12ff7812 */ /* 0x040fe2000784c0ff */
[----:B------:R-:W-:Y:S01]  /*b080*/  UMOV UR8, 0x1 ;  /* 0x0000000100087882 */ /* 0x000fe20000000000 */
[----:B------:R-:W-:Y:S01]  /*b090*/  ULDC UR7, c[0x0][0x10] ;  /* 0x0000040000077ab9 */ /* 0x000fe20000000800 */
[----:B------:R-:W-:Y:S01]  /*b0a0*/  LOP3.LUT P0, RZ, R18, 0x1f, RZ, 0xc0, !PT ;  /* 0x0000001f12ff7812 */ /* 0x000fe2000780c0ff */
[----:B------:R-:W-:Y:S01]  /*b0b0*/  UIMAD.WIDE.U32 UR6, UR6, UR7, URZ ;  /* 0x00000007060672a5 */ /* 0x000fe2000f8e003f */
[----:B------:R-:W-:Y:S01]  /*b0c0*/  BSSY B0, `(.L_x_289) ;  /* 0x00000c9000007945 */ /* 0x000fe20003800000 */
[----:B------:R-:W-:Y:S01]  /*b0d0*/  USHF.L.U32 UR5, UR8, UR5, URZ ;  /* 0x0000000508057299 */ /* 0x000fe2000800063f */
[----:B------:R-:W-:Y:S01]  /*b0e0*/  IMAD.MOV.U32 R13, RZ, RZ, 0x1 ;  /* 0x00000001ff0d7424 */ /* 0x000fe200078e00ff */
[----:B------:R-:W-:Y:S01]  /*b0f0*/  LOP3.LUT R11, R19, 0x2, RZ, 0xfc, !PT ;  /* 0x00000002130b7812 */ /* 0x000fe200078efcff */
[----:B------:R-:W-:Y:S01]  /*b100*/  ULDC UR8, c[0x0][0x14] ;  /* 0x0000050000087ab9 */ /* 0x000fe20000000800 */
[----:B------:R-:W-:Y:S01]  /*b110*/  PLOP3.LUT P0, PT, P0, P2, PT, 0x8a, 0x0 ;  /* 0x000000000000781c */ /* 0x000fe20000705172 */
[----:B------:R-:W-:Y:S01]  /*b120*/  UIMAD.WIDE.U32 UR22, UR6, UR8, URZ ;  /* 0x00000008061672a5 */ /* 0x000fe2000f8e003f */
[----:B------:R-:W-:Y:S01]  /*b130*/  IMAD.MOV.U32 R12, RZ, RZ, RZ ;  /* 0x000000ffff0c7224 */ /* 0x000fe200078e00ff */
[----:B------:R-:W-:Y:S01]  /*b140*/  UIMAD UR13, UR7, UR8, URZ ;  /* 0x00000008070d72a4 */ /* 0x000fe2000f8e023f */
[----:B------:R-:W-:Y:S01]  /*b150*/  ULDC UR4, c[0x0][0x600] ;  /* 0x0001800000047ab9 */ /* 0x000fe20000000800 */
[----:B------:R-:W-:-:S02]  /*b160*/  ULOP3.LUT UR21, URZ, UR9, URZ, 0x33, !UPT ;  /* 0x000000093f157292 */ /* 0x000fc4000f8e333f */
[----:B------:R-:W-:Y:S01]  /*b170*/  UIADD3 UR4, UR4, -0x1, URZ ;  /* 0xffffffff04047890 */ /* 0x000fe2000fffe03f */
[----:B0-----:R-:W-:Y:S01]  /*b180*/  VIADD R0, R0, 0x1f ;  /* 0x0000001f00007836 */ /* 0x001fe20000000000 */
[----:B------:R-:W-:Y:S01]  /*b190*/  UIADD3 UR13, UR23, UR13, URZ ;  /* 0x0000000d170d7290 */ /* 0x000fe2000fffe03f */
[----:B------:R-:W-:-:S03]  /*b1a0*/  ULDC.64 UR30, c[0x0][0x198] ;  /* 0x00006600001e7ab9 */ /* 0x000fc60000000a00 */
[----:B------:R-:W-:-:S04]  /*b1b0*/  SHF.R.S32.HI R3, RZ, 0x1f, R0 ;  /* 0x0000001fff037819 */ /* 0x000fc80000011400 */
[----:B------:R-:W-:Y:S01]  /*b1c0*/  LEA.HI R3, R3, R0, RZ, 0x5 ;  /* 0x0000000003037211 */ /* 0x000fe200078f28ff */
[----:B------:R-:W-:-:S03]  /*b1d0*/  IMAD.MOV.U32 R0, RZ, RZ, 0x1 ;  /* 0x00000001ff007424 */ /* 0x000fc600078e00ff */
[----:B------:R-:W-:-:S04]  /*b1e0*/  SHF.R.S32.HI R3, RZ, 0x5, R3 ;  /* 0x00000005ff037819 */ /* 0x000fc80000011403 */
[----:B------:R-:W-:-:S07]  /*b1f0*/  IADD3 R10, R3, 0x1, RZ ;  /* 0x00000001030a7810 */ /* 0x000fce0007ffe0ff */
.L_x_301:
[----:B------:R-:W-:-:S03]  /*b200*/  UMOV UR6, 0xffffffff ;  /* 0xffffffff00067882 */ /* 0x000fc60000000000 */
[----:B------:R-:W-:Y:S05]  /*b210*/  BRA.DIV UR6, `(.L_x_290) ;  /* 0x0000001206707947 */ /* 0x000fea000b800000 */
[----:B------:R-:W-:-:S13]  /*b220*/  ELECT P6, URZ, PT ;  /* 0x00000000003f782f */ /* 0x000fda00038c0000 */
.L_x_317:
[----:B------:R-:W-:Y:S04]  /*b230*/  BSSY B1, `(.L_x_291) ;  /* 0x0000040000017945 */ /* 0x000fe80003800000 */
[----:B------:R-:W-:Y:S05]  /*b240*/  @!P6 BRA `(.L_x_292) ;  /* 0x0000000000f8e947 */ /* 0x000fea0003800000 */
[----:B------:R-:W0:Y:S02]  /*b250*/  LDC R4, c[0x0][0x28c] ;  /* 0x0000a300ff047b82 */ /* 0x000e240000000800 */
[----:B0-----:R-:W-:-:S13]  /*b260*/  ISETP.GE.AND P1, PT, R4, 0x1, PT ;  /* 0x000000010400780c */ /* 0x001fda0003f26270 */
[----:B------:R-:W-:Y:S05]  /*b270*/  @!P1 BRA `(.L_x_292) ;  /* 0x0000000000ec9947 */ /* 0x000fea0003800000 */
[----:B------:R-:W-:Y:S02]  /*b280*/  IMAD.SHL.U32 R15, R9, 0x80, RZ ;  /* 0x00000080090f7824 */ /* 0x000fe400078e00ff */
[----:B------:R-:W-:Y:S02]  /*b290*/  IMAD.SHL.U32 R18, R7, 0x100, RZ ;  /* 0x0000010007127824 */ /* 0x000fe400078e00ff */
[----:B------:R-:W-:Y:S02]  /*b2a0*/  IMAD.MOV.U32 R20, RZ, RZ, RZ ;  /* 0x000000ffff147224 */ /* 0x000fe400078e00ff */
[----:B------:R-:W-:Y:S02]  /*b2b0*/  IMAD.MOV.U32 R4, RZ, RZ, R10 ;  /* 0x000000ffff047224 */ /* 0x000fe400078e000a */
[----:B------:R-:W-:Y:S02]  /*b2c0*/  IMAD.MOV.U32 R5, RZ, RZ, R0 ;  /* 0x000000ffff057224 */ /* 0x000fe400078e0000 */
[----:B------:R-:W-:-:S02]  /*b2d0*/  IMAD.MOV.U32 R6, RZ, RZ, R12 ;  /* 0x000000ffff067224 */ /* 0x000fc400078e000c */
[----:B------:R-:W-:-:S07]  /*b2e0*/  VIADD R22, R15, 0x40 ;  /* 0x000000400f167836 */ /* 0x000fce0000000000 */
.L_x_296:
[----:B------:R-:W0:Y:S01]  /*b2f0*/  S2R R14, SR_CgaCtaId ;  /* 0x00000000000e7919 */ /* 0x000e220000008800 */
[----:B------:R-:W-:Y:S01]  /*b300*/  MOV R7, 0x400 ;  /* 0x0000040000077802 */ /* 0x000fe20000000f00 */
[----:B------:R-:W1:Y:S03]  /*b310*/  @!P2 LDC R9, c[0x0][0x500] ;  /* 0x00014000ff09ab82 */ /* 0x000e660000000800 */
[----:B0-----:R-:W-:Y:S02]  /*b320*/  LEA R21, R14, R7, 0x18 ;  /* 0x000000070e157211 */ /* 0x001fe400078ec0ff */
[----:B------:R-:W-:Y:S02]  /*b330*/  SHF.L.U32 R7, R5, 0x1f, RZ ;  /* 0x0000001f05077819 */ /* 0x000fe400000006ff */
[----:B------:R-:W-:-:S04]  /*b340*/  LEA R14, R6, R21, 0x3 ;  /* 0x00000015060e7211 */ /* 0x000fc800078e18ff */
[----:B------:R-:W0:Y:S02]  /*b350*/  SYNCS.PHASECHK.TRANS64.TRYWAIT P1, [R14+URZ+0x48], R7 ;  /* 0x000048070e0075a7 */ /* 0x000e24000802017f */
[----:B01----:R-:W-:Y:S05]  /*b360*/  @!P1 BRA `(.L_x_293) ;  /* 0x00000010003c9947 */ /* 0x003fea0003800000 */
.L_x_318:
[----:B0-----:R-:W-:Y:S01]  /*b370*/  PRMT R7, R11, 0x9910, RZ ;  /* 0x000099100b077816 */ /* 0x001fe200000000ff */
[----:B------:R0:W-:Y:S03]  /*b380*/  @!P2 SYNCS.ARRIVE.TRANS64 RZ, [R14+URZ], R9 ;  /* 0x000000090effa9a7 */ /* 0x0001e6000800003f */
[----:B------:R-:W-:-:S13]  /*b390*/  ISETP.NE.AND P1, PT, R7, 0x2, PT ;  /* 0x000000020700780c */ /* 0x000fda0003f25270 */
[----:B0-----:R-:W-:Y:S05]  /*b3a0*/  @P1 BRA `(.L_x_294) ;  /* 0x0000000000041947 */ /* 0x001fea0003800000 */
[----:B------:R-:W-:Y:S01]  /*b3b0*/  BPT.TRAP 0x1 ;  /* 0x000000040000795c */ /* 0x000fe20000300000 */
.L_x_294:
[----:B------:R-:W-:Y:S05]  /*b3c0*/  @P0 BRA `(.L_x_295) ;  /* 0x0000000000040947 */ /* 0x000fea0003800000 */
[----:B------:R-:W-:Y:S01]  /*b3d0*/  BPT.TRAP 0x1 ;  /* 0x000000040000795c */ /* 0x000fe20000300000 */
.L_x_295:
[--C-:B------:R-:W-:Y:S01]  /*b3e0*/  IMAD R7, R6, 0x4000, R21.reuse ;  /* 0x0000400006077824 */ /* 0x100fe200078e0215 */
[----:B------:R-:W-:Y:S01]  /*b3f0*/  R2UR UR27, R20 ;  /* 0x00000000141b72ca */ /* 0x000fe200000e0000 */
[----:B------:R-:W-:Y:S01]  /*b400*/  IMAD R21, R6, 0x2000, R21 ;  /* 0x0000200006157824 */ /* 0x000fe200078e0215 */
[----:B------:R-:W-:Y:S01]  /*b410*/  R2UR UR9, R14 ;  /* 0x000000000e0972ca */ /* 0x000fe200000e0000 */
[----:B------:R-:W-:Y:S01]  /*b420*/  VIADD R4, R4, 0xffffffff ;  /* 0xffffffff04047836 */ /* 0x000fe20000000000 */
[----:B------:R-:W-:Y:S01]  /*b430*/  R2UR UR8, R7 ;  /* 0x00000000070872ca */ /* 0x000fe200000e0000 */
[----:B------:R-:W-:Y:S01]  /*b440*/  UIADD3 UR6, UP0, UR30, 0xf0, URZ ;  /* 0x000000f01e067890 */ /* 0x000fe2000ff1e03f */
[----:B------:R-:W-:Y:S01]  /*b450*/  R2UR UR16, R21 ;  /* 0x00000000151072ca */ /* 0x000fe200000e0000 */
[----:B------:R-:W-:Y:S01]  /*b460*/  UIADD3 UR32, UP1, UR30, 0x1f0, URZ ;  /* 0x000001f01e207890 */ /* 0x000fe2000ff3e03f */
[----:B------:R-:W-:Y:S01]  /*b470*/  R2UR UR12, R8 ;  /* 0x00000000080c72ca */ /* 0x000fe200000e0000 */
[----:B------:R-:W-:Y:S01]  /*b480*/  UIADD3.X UR7, URZ, UR31, URZ, UP0, !UPT ;  /* 0x0000001f3f077290 */ /* 0x000fe200087fe43f */
[----:B------:R-:W-:Y:S01]  /*b490*/  R2UR UR11, R18 ;  /* 0x00000000120b72ca */ /* 0x000fe200000e0000 */
[----:B------:R-:W-:Y:S01]  /*b4a0*/  UIADD3.X UR33, URZ, UR31, URZ, UP1, !UPT ;  /* 0x0000001f3f217290 */ /* 0x000fe20008ffe43f */
[----:B------:R-:W-:Y:S01]  /*b4b0*/  R2UR UR26, R15 ;  /* 0x000000000f1a72ca */ /* 0x000fe200000e0000 */
[----:B------:R-:W-:Y:S01]  /*b4c0*/  VIADD R6, R6, 0x1 ;  /* 0x0000000106067836 */ /* 0x000fe20000000000 */
[----:B------:R-:W-:Y:S01]  /*b4d0*/  R2UR UR18, R22 ;  /* 0x00000000161272ca */ /* 0x000fe200000e0000 */
[----:B------:R-:W-:Y:S01]  /*b4e0*/  UMOV UR14, 0x0 ;  /* 0x00000000000e7882 */ /* 0x000fe20000000000 */
[----:B------:R-:W-:Y:S01]  /*b4f0*/  ISETP.GT.AND P3, PT, R4, 0x1, PT ;  /* 0x000000010400780c */ /* 0x000fe20003f64270 */
[----:B------:R-:W-:Y:S01]  /*b500*/  UIADD3 UR8, UR8, 0x180, URZ ;  /* 0x0000018008087890 */ /* 0x000fe2000fffe03f */
[----:B------:R-:W-:Y:S01]  /*b510*/  ISETP.NE.AND P1, PT, R6, 0x9, PT ;  /* 0x000000090600780c */ /* 0x000fe20003f25270 */
[----:B------:R-:W-:Y:S01]  /*b520*/  UIADD3 UR24, UR16, 0x24180, URZ ;  /* 0x0002418010187890 */ /* 0x000fe2000fffe03f */
[----:B------:R-:W-:Y:S01]  /*b530*/  VIADD R20, R20, 0x20 ;  /* 0x0000002014147836 */ /* 0x000fe20000000000 */
[----:B------:R-:W-:Y:S01]  /*b540*/  UIADD3 UR16, UR16, 0x25180, URZ ;  /* 0x0002518010107890 */ /* 0x000fe2000fffe03f */
[----:B------:R-:W-:Y:S01]  /*b550*/  SEL R14, RZ, 0x1, P1 ;  /* 0x00000001ff0e7807 */ /* 0x000fe20000800000 */
[----:B------:R-:W-:Y:S01]  /*b560*/  UMOV UR15, 0x10000000 ;  /* 0x10000000000f7882 */ /* 0x000fe20000000000 */
[----:B------:R-:W-:Y:S01]  /*b570*/  UMOV UR10, UR27 ;  /* 0x0000001b000a7c82 */ /* 0x000fe20008000000 */
[----:B------:R-:W-:Y:S01]  /*b580*/  UMOV UR25, UR9 ;  /* 0x0000000900197c82 */ /* 0x000fe20008000000 */
[----:B------:R-:W-:Y:S01]  /*b590*/  UMOV UR28, UR12 ;  /* 0x0000000c001c7c82 */ /* 0x000fe20008000000 */
[----:B------:R-:W-:Y:S01]  /*b5a0*/  UMOV UR17, UR9 ;  /* 0x0000000900117c82 */ /* 0x000fe20008000000 */
[----:B------:R-:W-:Y:S01]  /*b5b0*/  UMOV UR19, UR27 ;  /* 0x0000001b00137c82 */ /* 0x000fe20008000000 */
[----:B------:R0:W-:Y:S01]  /*b5c0*/  UTMALDG.3D [UR8], [UR6], desc[UR14] ;  /* 0x00000e08060075b4 */ /* 0x0001e20008011000 */
[----:B------:R-:W-:Y:S01]  /*b5d0*/  UMOV UR20, UR12 ;  /* 0x0000000c00147c82 */ /* 0x000fe20008000000 */
[----:B------:R-:W-:-:S02]  /*b5e0*/  LOP3.LUT R5, R5, R14, RZ, 0x3c, !PT ;  /* 0x0000000e05057212 */ /* 0x000fc400078e3cff */
[----:B------:R-:W-:Y:S01]  /*b5f0*/  SEL R6, R6, RZ, P1 ;  /* 0x000000ff06067207 */ /* 0x000fe20000800000 */
[----:B------:R0:W-:Y:S01]  /*b600*/  UTMALDG.3D [UR24], [UR32], desc[UR14] ;  /* 0x00000e18200075b4 */ /* 0x0001e20008011000 */
[----:B------:R0:W-:Y:S02]  /*b610*/  UTMALDG.3D [UR16], [UR32], desc[UR14] ;  /* 0x00000e10200075b4 */ /* 0x0001e40008011000 */
[----:B0-----:R-:W-:Y:S05]  /*b620*/  @P3 BRA `(.L_x_296) ;  /* 0xfffffffc00303947 */ /* 0x001fea000383ffff */
.L_x_292:
[----:B------:R-:W-:Y:S05]  /*b630*/  BSYNC B1 ;  /* 0x0000000000017941 */ /* 0x000fea0003800000 */
.L_x_291:
[----:B------:R-:W-:Y:S01]  /*b640*/  LOP3.LUT P3, RZ, R13, 0xff, RZ, 0xc0, !PT ;  /* 0x000000ff0dff7812 */ /* 0x000fe2000786c0ff */
[----:B------:R-:W-:Y:S01]  /*b650*/  IMAD.IADD R12, R3, 0x1, R12 ;  /* 0x00000001030c7824 */ /* 0x000fe200078e020c */
[----:B------:R-:W-:Y:S01]  /*b660*/  IADD3 R16, P4, R16, UR22, RZ ;  /* 0x0000001610107c10 */ /* 0x000fe2000ff9e0ff */
[----:B------:R-:W-:Y:S01]  /*b670*/  ULDC.64 UR6, c[0x0][0x650] ;  /* 0x0001940000067ab9 */ /* 0x000fe20000000a00 */
[----:B------:R-:W-:Y:S01]  /*b680*/  BSSY B1, `(.L_x_297) ;  /* 0x000006a000017945 */ /* 0x000fe20003800000 */
[----:B------:R-:W-:Y:S01]  /*b690*/  MOV R9, 0xffffffff ;  /* 0xffffffff00097802 */ /* 0x000fe20000000f00 */
[----:B------:R-:W-:Y:S01]  /*b6a0*/  IMAD.MOV.U32 R8, RZ, RZ, -0x1 ;  /* 0xffffffffff087424 */ /* 0x000fe200078e00ff */
[----:B------:R-:W-:Y:S02]  /*b6b0*/  ISETP.GT.U32.AND P1, PT, R12, 0x8, PT ;  /* 0x000000080c00780c */ /* 0x000fe40003f24070 */
[----:B------:R-:W-:Y:S02]  /*b6c0*/  IADD3.X R17, R17, UR13, RZ, P4, !PT ;  /* 0x0000000d11117c10 */ /* 0x000fe4000a7fe4ff */
[----:B------:R-:W-:-:S02]  /*b6d0*/  ISETP.LT.U32.AND P1, PT, R3, 0x9, P1 ;  /* 0x000000090300780c */ /* 0x000fc40000f21070 */
[----:B------:R-:W0:Y:S01]  /*b6e0*/  @P3 S2R R5, SR_CgaCtaId ;  /* 0x0000000000053919 */ /* 0x000e220000008800 */
[----:B------:R-:W-:Y:S02]  /*b6f0*/  @P3 MOV R4, 0x400 ;  /* 0x0000040000043802 */ /* 0x000fe40000000f00 */
[----:B------:R-:W-:Y:S02]  /*b700*/  PRMT R13, RZ, 0x7610, R13 ;  /* 0x00007610ff0d7816 */ /* 0x000fe4000000000d */
[----:B0-----:R-:W-:Y:S01]  /*b710*/  @P3 LEA R6, R5, R4, 0x18 ;  /* 0x0000000405063211 */ /* 0x001fe200078ec0ff */
[----:B------:R-:W-:-:S03]  /*b720*/  IMAD.WIDE.U32 R4, R12, 0x38e38e39, RZ ;  /* 0x38e38e390c047825 */ /* 0x000fc600078e00ff */
[----:B------:R0:W-:Y:S01]  /*b730*/  @P3 SYNCS.ARRIVE.TRANS64.A1T0 RZ, [R6+URZ+0xa8], RZ ;  /* 0x0000a8ff06ff39a7 */ /* 0x0001e2000810003f */
[----:B------:R-:W-:Y:S02]  /*b740*/  ISETP.GE.U32.AND P3, PT, R3, 0x9, PT ;  /* 0x000000090300780c */ /* 0x000fe40003f66070 */
[----:B------:R-:W-:Y:S02]  /*b750*/  SHF.R.U32.HI R7, RZ, 0x1, R5 ;  /* 0x00000001ff077819 */ /* 0x000fe40000011605 */
[----:B------:R-:W-:Y:S02]  /*b760*/  SEL R5, RZ, 0x1, !P1 ;  /* 0x00000001ff057807 */ /* 0x000fe40004800000 */
[----:B------:R-:W-:Y:S01]  /*b770*/  ISETP.GE.U32.AND P1, PT, R16, UR6, PT ;  /* 0x0000000610007c0c */ /* 0x000fe2000bf26070 */
[----:B------:R-:W-:Y:S01]  /*b780*/  IMAD R12, R7, -0x9, R12 ;  /* 0xfffffff7070c7824 */ /* 0x000fe200078e020c */
[----:B------:R-:W-:Y:S02]  /*b790*/  LOP3.LUT R0, R0, R5, RZ, 0x3c, !PT ;  /* 0x0000000500007212 */ /* 0x000fe400078e3cff */
[----:B------:R-:W-:-:S02]  /*b7a0*/  ISETP.GE.U32.AND.EX P1, PT, R17, UR7, PT, P1 ;  /* 0x0000000711007c0c */ /* 0x000fc4000bf26110 */
[----:B------:R-:W-:Y:S02]  /*b7b0*/  PRMT R4, RZ, 0x7610, R4 ;  /* 0x00007610ff047816 */ /* 0x000fe40000000004 */
[----:B------:R-:W-:Y:S01]  /*b7c0*/  @P3 LOP3.LUT R0, R0, 0x1, R7, 0x78, !PT ;  /* 0x0000000100003812 */ /* 0x000fe200078e7807 */
[----:B------:R-:W-:-:S08]  /*b7d0*/  IMAD.MOV.U32 R7, RZ, RZ, -0x1 ;  /* 0xffffffffff077424 */ /* 0x000fd000078e00ff */
[----:B0-----:R-:W-:Y:S05]  /*b7e0*/  @P1 BRA `(.L_x_298) ;  /* 0x00000004004c1947 */ /* 0x001fea0003800000 */
[----:B------:R-:W-:Y:S01]  /*b7f0*/  ULDC.64 UR6, c[0x0][0x628] ;  /* 0x00018a0000067ab9 */ /* 0x000fe20000000a00 */
[----:B------:R-:W0:Y:S01]  /*b800*/  S2R R15, SR_CTAID.X ;  /* 0x00000000000f7919 */ /* 0x000e220000002500 */
[----:B------:R-:W-:Y:S01]  /*b810*/  ISETP.NE.U32.AND P1, PT, RZ, UR6, PT ;  /* 0x00000006ff007c0c */ /* 0x000fe2000bf25070 */
[----:B------:R-:W-:Y:S01]  /*b820*/  ULDC UR9, c[0x0][0x630] ;  /* 0x00018c0000097ab9 */ /* 0x000fe20000000800 */
[----:B------:R-:W-:Y:S01]  /*b830*/  IMAD.MOV.U32 R4, RZ, RZ, R16 ;  /* 0x000000ffff047224 */ /* 0x000fe200078e0010 */
[----:B------:R-:W1:Y:S01]  /*b840*/  S2R R14, SR_CTAID.Y ;  /* 0x00000000000e7919 */ /* 0x000e620000002600 */
[----:B------:R-:W-:Y:S01]  /*b850*/  ISETP.NE.AND.EX P1, PT, RZ, UR7, PT, P1 ;  /* 0x00000007ff007c0c */ /* 0x000fe2000bf25310 */
[----:B------:R-:W-:-:S12]  /*b860*/  IMAD.MOV.U32 R5, RZ, RZ, R17 ;  /* 0x000000ffff057224 */ /* 0x000fd800078e0011 */
[----:B------:R-:W-:Y:S05]  /*b870*/  @!P1 BRA `(.L_x_299) ;  /* 0x0000000000289947 */ /* 0x000fea0003800000 */
[----:B------:R-:W-:Y:S02]  /*b880*/  ULDC UR8, c[0x0][0x634] ;  /* 0x00018d0000087ab9 */ /* 0x000fe40000000800 */
[----:B------:R-:W-:-:S05]  /*b890*/  IADD3 R9, P1, R16, UR8, RZ ;  /* 0x0000000810097c10 */ /* 0x000fca000ff3e0ff */
[----:B------:R-:W-:-:S04]  /*b8a0*/  IMAD.X R21, RZ, RZ, R17, P1 ;  /* 0x000000ffff157224 */ /* 0x000fc800008e0611 */
[----:B------:R-:W-:-:S04]  /*b8b0*/  IMAD.WIDE.U32 R6, R21, UR6, RZ ;  /* 0x0000000615067c25 */ /* 0x000fc8000f8e00ff */
[----:B------:R-:W-:-:S04]  /*b8c0*/  IMAD.WIDE.U32 R6, P1, R9, UR7, R6 ;  /* 0x0000000709067c25 */ /* 0x000fc8000f820006 */
[----:B------:R-:W-:-:S04]  /*b8d0*/  IMAD.WIDE.U32 R8, R9, UR6, RZ ;  /* 0x0000000609087c25 */ /* 0x000fc8000f8e00ff */
[----:B------:R-:W-:Y:S01]  /*b8e0*/  IMAD.X R5, RZ, RZ, RZ, P1 ;  /* 0x000000ffff057224 */ /* 0x000fe200008e06ff */
[----:B------:R-:W-:Y:S01]  /*b8f0*/  IADD3 RZ, P1, R9, R6, RZ ;  /* 0x0000000609ff7210 */ /* 0x000fe20007f3e0ff */
[----:B------:R-:W-:-:S04]  /*b900*/  IMAD.MOV.U32 R4, RZ, RZ, R7 ;  /* 0x000000ffff047224 */ /* 0x000fc800078e0007 */
[----:B------:R-:W-:-:S08]  /*b910*/  IMAD.WIDE.U32.X R4, R21, UR7, R4, P1 ;  /* 0x0000000715047c25 */ /* 0x000fd000088e0404 */
.L_x_299:
[--C-:B------:R-:W-:Y:S01]  /*b920*/  SHF.R.U64 R8, R4, UR9, R5.reuse ;  /* 0x0000000904087c19 */ /* 0x100fe20008001205 */
[----:B------:R-:W-:Y:S01]  /*b930*/  ULDC.64 UR6, c[0x0][0x620] ;  /* 0x0001880000067ab9 */ /* 0x000fe20000000a00 */
[----:B------:R-:W-:Y:S01]  /*b940*/  SHF.R.U32.HI R4, RZ, UR9, R5 ;  /* 0x00000009ff047c19 */ /* 0x000fe20008011605 */
[----:B------:R-:W2:Y:S01]  /*b950*/  LDC R24, c[0x0][0x144] ;  /* 0x00005100ff187b82 */ /* 0x000ea20000000800 */
[----:B------:R-:W-:Y:S01]  /*b960*/  IADD3 R7, P1, RZ, -R8, RZ ;  /* 0x80000008ff077210 */ /* 0x000fe20007f3e0ff */
[----:B------:R-:W-:Y:S01]  /*b970*/  ULDC.64 UR10, c[0x0][0x640] ;  /* 0x00019000000a7ab9 */ /* 0x000fe20000000a00 */
[----:B0-----:R-:W-:Y:S01]  /*b980*/  I2FP.F32.U32 R9, R15 ;  /* 0x0000000f00097245 */ /* 0x001fe20000201000 */
[----:B------:R-:W-:Y:S02]  /*b990*/  ULDC UR8, c[0x0][0x608] ;  /* 0x0001820000087ab9 */ /* 0x000fe40000000800 */
[----:B------:R-:W-:Y:S01]  /*b9a0*/  IMAD.X R4, RZ, RZ, ~R4, P1 ;  /* 0x000000ffff047224 */ /* 0x000fe200008e0e04 */
[----:B------:R-:W-:Y:S01]  /*b9b0*/  ISETP.NE.U32.AND P1, PT, RZ, UR10, PT ;  /* 0x0000000aff007c0c */ /* 0x000fe2000bf25070 */
[----:B------:R-:W0:Y:S02]  /*b9c0*/  LDC R21, c[0x0][0x148] ;  /* 0x00005200ff157b82 */ /* 0x000e240000000800 */
[----:B------:R-:W-:Y:S01]  /*b9d0*/  IMAD R6, R4, UR6, RZ ;  /* 0x0000000604067c24 */ /* 0x000fe2000f8e02ff */
[----:B------:R-:W-:Y:S01]  /*b9e0*/  ISETP.NE.AND.EX P1, PT, RZ, UR11, PT, P1 ;  /* 0x0000000bff007c0c */ /* 0x000fe2000bf25310 */
[----:B------:R-:W-:Y:S01]  /*b9f0*/  IMAD.WIDE.U32 R4, R7, UR6, R16 ;  /* 0x0000000607047c25 */ /* 0x000fe2000f8e0010 */
[----:B------:R-:W-:-:S03]  /*ba00*/  ULDC UR6, c[0x0][0x150] ;  /* 0x0000540000067ab9 */ /* 0x000fc60000000800 */
[----:B------:R-:W-:Y:S02]  /*ba10*/  IMAD R7, R7, UR7, R6 ;  /* 0x0000000707077c24 */ /* 0x000fe4000f8e0206 */
[----:B------:R-:W-:Y:S01]  /*ba20*/  FMUL R6, R9, UR6 ;  /* 0x0000000609067c20 */ /* 0x000fe20008400000 */
[----:B------:R-:W-:Y:S01]  /*ba30*/  ULDC UR6, c[0x0][0x618] ;  /* 0x0001860000067ab9 */ /* 0x000fe20000000800 */
[----:B------:R-:W-:Y:S01]  /*ba40*/  ULDC UR7, c[0x0][0x154] ;  /* 0x0000550000077ab9 */ /* 0x000fe20000000800 */
[----:B------:R-:W-:-:S03]  /*ba50*/  IADD3 R5, R5, R7, RZ ;  /* 0x0000000705057210 */ /* 0x000fc60007ffe0ff */
[----:B------:R-:W3:Y:S01]  /*ba60*/  F2I.U32.TRUNC.NTZ R6, R6 ;  /* 0x0000000600067305 */ /* 0x000ee2000020f000 */
[----:B------:R-:W-:Y:S02]  /*ba70*/  SHF.R.U64 R9, R4, UR6, R5 ;  /* 0x0000000604097c19 */ /* 0x000fe40008001205 */
[----:B-1----:R-:W-:-:S05]  /*ba80*/  I2FP.F32.U32 R4, R14 ;  /* 0x0000000e00047245 */ /* 0x002fca0000201000 */
[----:B------:R-:W-:Y:S01]  /*ba90*/  FMUL R22, R4, UR7 ;  /* 0x0000000704167c20 */ /* 0x000fe20008400000 */
[----:B------:R-:W-:Y:S01]  /*baa0*/  SHF.R.U32.HI R4, RZ, UR6, R5 ;  /* 0x00000006ff047c19 */ /* 0x000fe20008011605 */
[----:B------:R-:W-:-:S03]  /*bab0*/  ULDC UR6, c[0x0][0x658] ;  /* 0x0001960000067ab9 */ /* 0x000fc60000000800 */
[--C-:B------:R-:W-:Y:S01]  /*bac0*/  SHF.R.U64 R20, R9, UR8, R4.reuse ;  /* 0x0000000809147c19 */ /* 0x100fe20008001204 */
[----:B------:R-:W1:Y:S01]  /*bad0*/  F2I.U32.TRUNC.NTZ R22, R22 ;  /* 0x0000001600167305 */ /* 0x000e62000020f000 */
[----:B------:R-:W-:Y:S01]  /*bae0*/  SHF.R.U32.HI R5, RZ, UR8, R4 ;  /* 0x00000008ff057c19 */ /* 0x000fe20008011604 */
[----:B---3--:R-:W-:-:S03]  /*baf0*/  IMAD.MOV R6, RZ, RZ, -R6 ;  /* 0x000000ffff067224 */ /* 0x008fc600078e0a06 */
[----:B------:R-:W-:Y:S01]  /*bb00*/  SHF.R.U64 R18, R20, UR6, R5 ;  /* 0x0000000614127c19 */ /* 0x000fe20008001205 */
[----:B--2---:R-:W-:Y:S01]  /*bb10*/  IMAD R15, R24, R6, R15 ;  /* 0x00000006180f7224 */ /* 0x004fe200078e020f */
[----:B------:R-:W-:-:S03]  /*bb20*/  SHF.R.U32.HI R23, RZ, UR6, R5 ;  /* 0x00000006ff177c19 */ /* 0x000fc60008011605 */
[----:B------:R-:W-:Y:S02]  /*bb30*/  IMAD.MOV.U32 R4, RZ, RZ, R18 ;  /* 0x000000ffff047224 */ /* 0x000fe400078e0012 */
[----:B------:R-:W-:Y:S01]  /*bb40*/  IMAD.MOV.U32 R5, RZ, RZ, R23 ;  /* 0x000000ffff057224 */ /* 0x000fe200078e0017 */
[----:B-1----:R-:W-:Y:S06]  /*bb50*/  @!P1 BRA `(.L_x_300) ;  /* 0x0000000000289947 */ /* 0x002fec0003800000 */
[----:B------:R-:W-:Y:S02]  /*bb60*/  ULDC UR6, c[0x0][0x64c] ;  /* 0x0001930000067ab9 */ /* 0x000fe40000000800 */
[----:B------:R-:W-:-:S05]  /*bb70*/  IADD3 R5, P1, R18, UR6, RZ ;  /* 0x0000000612057c10 */ /* 0x000fca000ff3e0ff */
[----:B------:R-:W-:-:S04]  /*bb80*/  IMAD.X R23, RZ, RZ, R23, P1 ;  /* 0x000000ffff177224 */ /* 0x000fc800008e0617 */
[----:B------:R-:W-:-:S04]  /*bb90*/  IMAD.WIDE.U32 R6, R23, UR10, RZ ;  /* 0x0000000a17067c25 */ /* 0x000fc8000f8e00ff */
[----:B------:R-:W-:-:S04]  /*bba0*/  IMAD.WIDE.U32 R6, P1, R5, UR11, R6 ;  /* 0x0000000b05067c25 */ /* 0x000fc8000f820006 */
[----:B------:R-:W-:-:S04]  /*bbb0*/  IMAD.WIDE.U32 R4, R5, UR10, RZ ;  /* 0x0000000a05047c25 */ /* 0x000fc8000f8e00ff */
[----:B------:R-:W-:Y:S01]  /*bbc0*/  IMAD.MOV.U32 R4, RZ, RZ, R7 ;  /* 0x000000ffff047224 */ /* 0x000fe200078e0007 */
[----:B------:R-:W-:Y:S01]  /*bbd0*/  IADD3 RZ, P3, R5, R6, RZ ;  /* 0x0000000605ff7210 */ /* 0x000fe20007f7e0ff */
[----:B------:R-:W-:-:S04]  /*bbe0*/  IMAD.X R5, RZ, RZ, RZ, P1 ;  /* 0x000000ffff057224 */ /* 0x000fc800008e06ff */
[----:B------:R-:W-:-:S08]  /*bbf0*/  IMAD.WIDE.U32.X R4, R23, UR11, R4, P3 ;  /* 0x0000000b17047c25 */ /* 0x000fd000098e0404 */
.L_x_300:
[----:B------:R-:W-:Y:S01]  /*bc00*/  ISETP.NE.AND P1, PT, R2, 0x1, PT ;  /* 0x000000010200780c */ /* 0x000fe20003f25270 */
[----:B------:R-:W-:Y:S01]  /*bc10*/  ULDC UR6, c[0x0][0x648] ;  /* 0x0001920000067ab9 */ /* 0x000fe20000000800 */
[----:B------:R-:W-:Y:S01]  /*bc20*/  LOP3.LUT R20, R20, UR21, RZ, 0xc0, !PT ;  /* 0x0000001514147c12 */ /* 0x000fe2000f8ec0ff */
[----:B------:R-:W-:Y:S01]  /*bc30*/  IMAD.MOV R22, RZ, RZ, -R22 ;  /* 0x000000ffff167224 */ /* 0x000fe200078e0a16 */
[----:B------:R-:W-:Y:S01]  /*bc40*/  SHF.R.U64 R5, R4, UR6, R5 ;  /* 0x0000000604057c19 */ /* 0x000fe20008001205 */
[----:B------:R-:W-:Y:S01]  /*bc50*/  ULDC UR6, c[0x0][0x638] ;  /* 0x00018e0000067ab9 */ /* 0x000fe20000000800 */
[----:B------:R-:W-:Y:S01]  /*bc60*/  LOP3.LUT R9, R9, UR4, RZ, 0xc0, !PT ;  /* 0x0000000409097c12 */ /* 0x000fe2000f8ec0ff */
[----:B------:R-:W-:Y:S01]  /*bc70*/  ULDC UR7, c[0x0][0x610] ;  /* 0x0001840000077ab9 */ /* 0x000fe20000000800 */
[C---:B------:R-:W-:Y:S01]  /*bc80*/  IADD3 R7, -R5.reuse, RZ, RZ ;  /* 0x000000ff05077210 */ /* 0x040fe20007ffe1ff */
[----:B------:R-:W-:Y:S02]  /*bc90*/  IMAD R20, R5, UR5, R20 ;  /* 0x0000000505147c24 */ /* 0x000fe4000f8e0214 */
[----:B------:R-:W-:-:S02]  /*bca0*/  IMAD.MOV.U32 R4, RZ, RZ, 0x1 ;  /* 0x00000001ff047424 */ /* 0x000fc400078e00ff */
[----:B0-----:R-:W-:Y:S02]  /*bcb0*/  @P1 IMAD R15, R21, R22, R14 ;  /* 0x00000016150f1224 */ /* 0x001fe400078e020e */
[----:B------:R-:W-:Y:S01]  /*bcc0*/  IMAD R18, R7, UR6, R18 ;  /* 0x0000000607127c24 */ /* 0x000fe2000f8e0212 */
[----:B------:R-:W-:Y:S01]  /*bcd0*/  ULDC UR6, c[0x0][0x600] ;  /* 0x0001800000067ab9 */ /* 0x000fe20000000800 */
[----:B------:R-:W-:Y:S02]  /*bce0*/  IMAD R15, R20, UR7, R15 ;  /* 0x00000007140f7c24 */ /* 0x000fe4000f8e020f */
[----:B------:R-:W-:-:S05]  /*bcf0*/  IMAD R18, R18, UR6, R9 ;  /* 0x0000000612127c24 */ /* 0x000fca000f8e0209 */
[----:B------:R-:W-:Y:S02]  /*bd00*/  SEL R9, R18, R15, !P1 ;  /* 0x0000000f12097207 */ /* 0x000fe40004800000 */
[----:B------:R-:W-:-:S07]  /*bd10*/  SEL R7, R15, R18, !P1 ;  /* 0x000000120f077207 */ /* 0x000fce0004800000 */
.L_x_298:
[----:B------:R-:W-:Y:S05]  /*bd20*/  BSYNC B1 ;  /* 0x0000000000017941 */ /* 0x000fea0003800000 */
.L_x_297:
[----:B------:R-:W-:-:S13]  /*bd30*/  LOP3.LUT P1, RZ, R4, 0xff, RZ, 0xc0, !PT ;  /* 0x000000ff04ff7812 */ /* 0x000fda000782c0ff */
[----:B------:R-:W-:Y:S05]  /*bd40*/  @P1 BRA `(.L_x_301) ;  /* 0xfffffff4002c1947 */ /* 0x000fea000383ffff */
[----:B------:R-:W-:Y:S05]  /*bd50*/  BSYNC B0 ;  /* 0x0000000000007941 */ /* 0x000fea0003800000 */
.L_x_289:
[----:B------:R-:W-:-:S03]  /*bd60*/  UMOV UR6, 0xffffffff ;  /* 0xffffffff00067882 */ /* 0x000fc60000000000 */
[----:B------:R-:W-:Y:S05]  /*bd70*/  BRA.DIV UR6, `(.L_x_302) ;  /* 0x0000000606cc7947 */ /* 0x000fea000b800000 */
[----:B------:R-:W-:-:S13]  /*bd80*/  ELECT P6, URZ, PT ;  /* 0x00000000003f782f */ /* 0x000fda00038c0000 */
.L_x_321:
[----:B------:R-:W-:Y:S04]  /*bd90*/  BSSY B0, `(.L_x_303) ;  /* 0x0000058000007945 */ /* 0x000fe80003800000 */
[----:B------:R-:W-:Y:S05]  /*bda0*/  @!P6 BRA `(.L_x_304) ;  /* 0x000000040058e947 */ /* 0x000fea0003800000 */
[----:B------:R-:W-:-:S04]  /*bdb0*/  LOP3.LUT R19, R19, 0x2, RZ, 0xfc, !PT ;  /* 0x0000000213137812 */ /* 0x000fc800078efcff */
[----:B------:R-:W-:-:S13]  /*bdc0*/  ISETP.NE.AND P0, PT, R19, 0x3, PT ;  /* 0x000000031300780c */ /* 0x000fda0003f05270 */
[----:B------:R-:W-:Y:S05]  /*bdd0*/  @!P0 BRA `(.L_x_305) ;  /* 0x0000000000048947 */ /* 0x000fea0003800000 */
[----:B------:R-:W-:Y:S01]  /*bde0*/  BPT.TRAP 0x1 ;  /* 0x000000040000795c */ /* 0x000fe20000300000 */
.L_x_305:
[----:B------:R-:W0:Y:S01]  /*bdf0*/  S2R R3, SR_CgaCtaId ;  /* 0x0000000000037919 */ /* 0x000e220000008800 */
[----:B------:R-:W-:-:S04]  /*be00*/  MOV R2, 0x400 ;  /* 0x0000040000027802 */ /* 0x000fc80000000f00 */
[----:B0-----:R-:W-:Y:S02]  /*be10*/  LEA R3, R3, R2, 0x18 ;  /* 0x0000000203037211 */ /* 0x001fe400078ec0ff */
[----:B------:R-:W-:-:S03]  /*be20*/  SHF.L.U32 R2, R0, 0x1f, RZ ;  /* 0x0000001f00027819 */ /* 0x000fc600000006ff */
[----:B------:R-:W-:-:S04]  /*be30*/  VIADD R3, R3, 0x48 ;  /* 0x0000004803037836 */ /* 0x000fc80000000000 */
[C---:B------:R-:W-:Y:S02]  /*be40*/  IMAD R7, R12.reuse, 0x8, R3 ;  /* 0x000000080c077824 */ /* 0x040fe400078e0203 */
[----:B------:R-:W-:Y:S02]  /*be50*/  VIADD R12, R12, 0x1 ;  /* 0x000000010c0c7836 */ /* 0x000fe40000000000 */
[----:B------:R-:W0:Y:S03]  /*be60*/  SYNCS.PHASECHK.TRANS64.TRYWAIT P0, [R7+URZ], R2 ;  /* 0x00000002070075a7 */ /* 0x000e26000800017f */
[----:B------:R-:W-:-:S04]  /*be70*/  ISETP.NE.AND P1, PT, R12, 0x9, PT ;  /* 0x000000090c00780c */ /* 0x000fc80003f25270 */
[----:B------:R-:W-:Y:S02]  /*be80*/  SEL R5, RZ, 0x1, P1 ;  /* 0x00000001ff057807 */ /* 0x000fe40000800000 */
[----:B------:R-:W-:Y:S02]  /*be90*/  SEL R12, R12, RZ, P1 ;  /* 0x000000ff0c0c7207 */ /* 0x000fe40000800000 */
[----:B------:R-:W-:-:S03]  /*bea0*/  LOP3.LUT R5, R0, R5, RZ, 0x3c, !PT ;  /* 0x0000000500057212 */ /* 0x000fc600078e3cff */
[----:B------:R-:W-:Y:S01]  /*beb0*/  IMAD R9, R12, 0x8, R3 ;  /* 0x000000080c097824 */ /* 0x000fe200078e0203 */
[----:B------:R-:W-:Y:S01]  /*bec0*/  SHF.L.U32 R4, R5, 0x1f, RZ ;  /* 0x0000001f05047819 */ /* 0x000fe200000006ff */
[----:B0-----:R-:W-:Y:S06]  /*bed0*/  @!P0 BRA `(.L_x_306) ;  /* 0x0000000400948947 */ /* 0x001fec0003800000 */
.L_x_322:
[----:B------:R-:W1:Y:S01]  /*bee0*/  SYNCS.PHASECHK.TRANS64.TRYWAIT P0, [R9+URZ], R4 ;  /* 0x00000004090075a7 */ /* 0x000e62000800017f */
[----:B------:R-:W-:-:S05]  /*bef0*/  VIADD R0, R12, 0x1 ;  /* 0x000000010c007836 */ /* 0x000fca0000000000 */
[----:B------:R-:W-:-:S04]  /*bf00*/  ISETP.NE.AND P1, PT, R0, 0x9, PT ;  /* 0x000000090000780c */ /* 0x000fc80003f25270 */
[----:B0-----:R-:W-:Y:S02]  /*bf10*/  SEL R2, RZ, 0x1, P1 ;  /* 0x00000001ff027807 */ /* 0x001fe40000800000 */
[----:B------:R-:W-:Y:S02]  /*bf20*/  SEL R0, R0, RZ, P1 ;  /* 0x000000ff00007207 */ /* 0x000fe40000800000 */
[----:B------:R-:W-:-:S03]  /*bf30*/  LOP3.LUT R7, R5, R2, RZ, 0x3c, !PT ;  /* 0x0000000205077212 */ /* 0x000fc600078e3cff */
[----:B------:R-:W-:Y:S01]  /*bf40*/  IMAD R6, R0, 0x8, R3 ;  /* 0x0000000800067824 */ /* 0x000fe200078e0203 */
[----:B------:R-:W-:Y:S01]  /*bf50*/  SHF.L.U32 R5, R7, 0x1f, RZ ;  /* 0x0000001f07057819 */ /* 0x000fe200000006ff */
[----:B-1----:R-:W-:Y:S06]  /*bf60*/  @!P0 BRA `(.L_x_307) ;  /* 0x0000000400848947 */ /* 0x002fec0003800000 */
.L_x_323:
[----:B------:R-:W1:Y:S01]  /*bf70*/  SYNCS.PHASECHK.TRANS64.TRYWAIT P0, [R6+URZ], R5 ;  /* 0x00000005060075a7 */ /* 0x000e62000800017f */
[----:B------:R-:W-:-:S04]  /*bf80*/  IADD3 R0, R0, 0x1, RZ ;  /* 0x0000000100007810 */ /* 0x000fc80007ffe0ff */
[----:B------:R-:W-:-:S04]  /*bf90*/  ISETP.NE.AND P1, PT, R0, 0x9, PT ;  /* 0x000000090000780c */ /* 0x000fc80003f25270 */
[----:B------:R-:W-:Y:S02]  /*bfa0*/  SEL R2, RZ, 0x1, P1 ;  /* 0x00000001ff027807 */ /* 0x000fe40000800000 */
[----:B------:R-:W-:Y:S02]  /*bfb0*/  SEL R0, R0, RZ, P1 ;  /* 0x000000ff00007207 */ /* 0x000fe40000800000 */
[----:B------:R-:W-:-:S03]  /*bfc0*/  LOP3.LUT R7, R7, R2, RZ, 0x3c, !PT ;  /* 0x0000000207077212 */ /* 0x000fc600078e3cff */
[----:B0-----:R-:W-:Y:S01]  /*bfd0*/  IMAD R9, R0, 0x8, R3 ;  /* 0x0000000800097824 */ /* 0x001fe200078e0203 */
[----:B------:R-:W-:Y:S01]  /*bfe0*/  SHF.L.U32 R4, R7, 0x1f, RZ ;  /* 0x0000001f07047819 */ /* 0x000fe200000006ff */
[----:B-1----:R-:W-:Y:S06]  /*bff0*/  @!P0 BRA `(.L_x_308) ;  /* 0x0000000400748947 */ /* 0x002fec0003800000 */
.L_x_324:
[----:B------:R-:W1:Y:S01]  /*c000*/  SYNCS.PHASECHK.TRANS64.TRYWAIT P0, [R9+URZ], R4 ;  /* 0x00000004090075a7 */ /* 0x000e62000800017f */
[----:B------:R-:W-:-:S05]  /*c010*/  VIADD R0, R0, 0x1 ;  /* 0x0000000100007836 */ /* 0x000fca0000000000 */
[----:B------:R-:W-:-:S04]  /*c020*/  ISETP.NE.AND P1, PT, R0, 0x9, PT ;  /* 0x000000090000780c */ /* 0x000fc80003f25270 */
[----:B------:R-:W-:Y:S02]  /*c030*/  SEL R2, RZ, 0x1, P1 ;  /* 0x00000001ff027807 */ /* 0x000fe40000800000 */
[----:B------:R-:W-:Y:S02]  /*c040*/  SEL R0, R0, RZ, P1 ;  /* 0x000000ff00007207 */ /* 0x000fe40000800000 */
[----:B------:R-:W-:-:S03]  /*c050*/  LOP3.LUT R7, R7, R2, RZ, 0x3c, !PT ;  /* 0x0000000207077212 */ /* 0x000fc600078e3cff */
[----:B0-----:R-:W-:Y:S01]  /*c060*/  IMAD R6, R0, 0x8, R3 ;  /* 0x0000000800067824 */ /* 0x001fe200078e0203 */
[----:B------:R-:W-:Y:S01]  /*c070*/  SHF.L.U32 R5, R7, 0x1f, RZ ;  /* 0x0000001f07057819 */ /* 0x000fe200000006ff */
[----:B-1----:R-:W-:Y:S06]  /*c080*/  @!P0 BRA `(.L_x_309) ;  /* 0x0000000400648947 */ /* 0x002fec0003800000 */
.L_x_325:
        /* <DEDUP_REMOVED lines=9> */
.L_x_326:
        /* <DEDUP_REMOVED lines=9> */
.L_x_327:
        /* <DEDUP_REMOVED lines=9> */
.L_x_328:
[----:B------:R-:W1:Y:S01]  /*c240*/  SYNCS.PHASECHK.TRANS64.TRYWAIT P0, [R9+URZ], R4 ;  /* 0x00000004090075a7 */ /* 0x000e62000800017f */
[----:B------:R-:W-:-:S05]  /*c250*/  VIADD R0, R0, 0x1 ;  /* 0x0000000100007836 */ /* 0x000fca0000000000 */
[----:B------:R-:W-:-:S04]  /*c260*/  ISETP.NE.AND P1, PT, R0, 0x9, PT ;  /* 0x000000090000780c */ /* 0x000fc80003f25270 */
[----:B------:R-:W-:Y:S02]  /*c270*/  SEL R2, RZ, 0x1, P1 ;  /* 0x00000001ff027807 */ /* 0x000fe40000800000 */
[----:B------:R-:W-:Y:S02]  /*c280*/  SEL R0, R0, RZ, P1 ;  /* 0x000000ff00007207 */ /* 0x000fe40000800000 */
[----:B------:R-:W-:Y:S01]  /*c290*/  LOP3.LUT R2, R7, R2, RZ, 0x3c, !PT ;  /* 0x0000000207027212 */ /* 0x000fe200078e3cff */
[----:B-1----:R-:W-:Y:S06]  /*c2a0*/  @!P0 BRA `(.L_x_313) ;  /* 0x00000004002c8947 */ /* 0x002fec0003800000 */
.L_x_329:
[----:B------:R-:W-:Y:S01]  /*c2b0*/  IMAD R3, R0, 0x8, R3 ;  /* 0x0000000800037824 */ /* 0x000fe200078e0203 */
[----:B------:R-:W-:-:S07]  /*c2c0*/  SHF.L.U32 R0, R2, 0x1f, RZ ;  /* 0x0000001f02007819 */ /* 0x000fce00000006ff */
.L_x_314:
[----:B--2---:R2:W3:Y:S02]  /*c2d0*/  SYNCS.PHASECHK.TRANS64.TRYWAIT P0, [R3+URZ], R0 ;  /* 0x00000000030075a7 */ /* 0x0044e4000800017f */
[----:B---3--:R-:W-:Y:S05]  /*c2e0*/  @!P0 NANOSLEEP.SYNCS 0x989680 ;  /* 0x009896800000895d */ /* 0x008fea0003900000 */
[----:B------:R-:W3:Y:S02]  /*c2f0*/  @!P0 SYNCS.PHASECHK.TRANS64 P0, [R3+URZ], R0 ;  /* 0x00000000030085a7 */ /* 0x000ee4000800007f */
[----:B---3--:R-:W-:Y:S05]  /*c300*/  @!P0 BRA `(.L_x_314) ;  /* 0xfffffffc00f08947 */ /* 0x008fea000383ffff */
.L_x_304:
[----:B------:R-:W-:Y:S05]  /*c310*/  BSYNC B0 ;  /* 0x0000000000007941 */ /* 0x000fea0003800000 */
.L_x_303:
[----:B------:R-:W-:Y:S05]  /*c320*/  EXIT ;  /* 0x000000000000794d */ /* 0x000fea0003800000 */
.L_x_18:
[----:B---3--:R3:W4:Y:S02]  /*c330*/  SYNCS.PHASECHK.TRANS64.TRYWAIT P1, [R3+URZ], R0 ;  /* 0x00000000030075a7 */ /* 0x008724000802017f */
[----:B----4-:R-:W-:Y:S05]  /*c340*/  @!P1 NANOSLEEP.SYNCS 0x989680 ;  /* 0x009896800000995d */ /* 0x010fea0003900000 */
[----:B------:R-:W4:Y:S02]  /*c350*/  @!P1 SYNCS.PHASECHK.TRANS64 P1, [R3+URZ], R0 ;  /* 0x00000000030095a7 */ /* 0x000f24000802007f */
[----:B----4-:R-:W-:Y:S05]  /*c360*/  @!P1 BRA `(.L_x_18) ;  /* 0xfffffffc00f09947 */ /* 0x010fea000383ffff */
[----:B------:R-:W-:Y:S05]  /*c370*/  BRA `(.L_x_17) ;  /* 0xffffff4c00d87947 */ /* 0x000fea000383ffff */
.L_x_23:
[----:B-1----:R-:W-:-:S04]  /*c380*/  IMAD.U32 R4, RZ, RZ, UR8 ;  /* 0x00000008ff047e24 */ /* 0x002fc8000f8e00ff */
[----:B------:R1:W2:Y:S03]  /*c390*/  SYNCS.PHASECHK.TRANS64.TRYWAIT P1, [R4+URZ], R3 ;  /* 0x00000003040075a7 */ /* 0x0002a6000802017f */
[----:B--2---:R-:W-:Y:S05]  /*c3a0*/  @!P1 NANOSLEEP.SYNCS 0x989680 ;  /* 0x009896800000995d */ /* 0x004fea0003900000 */
[----:B------:R-:W2:Y:S02]  /*c3b0*/  @!P1 SYNCS.PHASECHK.TRANS64 P1, [R4+URZ], R3 ;  /* 0x00000003040095a7 */ /* 0x000ea4000802007f */
[----:B--2---:R-:W-:Y:S05]  /*c3c0*/  @!P1 BRA `(.L_x_23) ;  /* 0xfffffffc00ec9947 */ /* 0x004fea000383ffff */
[----:B------:R-:W-:Y:S05]  /*c3d0*/  BRA `(.L_x_22) ;  /* 0xffffff5000a87947 */ /* 0x000fea000383ffff */
.L_x_290:
[----:B------:R-:W-:Y:S01]  /*c3e0*/  BSSY B1, `(.L_x_315) ;  /* 0x0000006000017945 */ /* 0x000fe20003800000 */
[----:B------:R-:W-:-:S07]  /*c3f0*/  IMAD.MOV.U32 R15, RZ, RZ, -0x1 ;  /* 0xffffffffff0f7424 */ /* 0x000fce00078e00ff */
[----:B------:R-:W-:Y:S05]  /*c400*/  WARPSYNC.COLLECTIVE R15, `(.L_x_316) ;  /* 0x000000000f0c7348 */ /* 0x000fea0003c00000 */
[----:B------:R-:W-:Y:S02]  /*c410*/  ELECT P6, UR62, PT ;  /* 0x00000000003e782f */ /* 0x000fe400038c0000 */
[----:B------:R-:W-:Y:S01]  /*c420*/  MOV R14, UR62 ;  /* 0x0000003e000e7c02 */ /* 0x000fe20008000f00 */
[----:B------:R-:W-:Y:S10]  /*c430*/  ENDCOLLECTIVE ;  /* 0x000000000000791b */ /* 0x000ff40003800000 */
.L_x_316:
[----:B------:R-:W-:Y:S05]  /*c440*/  BSYNC B1 ;  /* 0x0000000000017941 */ /* 0x000fea0003800000 */
.L_x_315:
[----:B------:R-:W-:Y:S05]  /*c450*/  BRA `(.L_x_317) ;  /* 0xffffffec00747947 */ /* 0x000fea000383ffff */
.L_x_293:
[----:B0-----:R0:W1:Y:S02]  /*c460*/  SYNCS.PHASECHK.TRANS64.TRYWAIT P1, [R14+URZ+0x48], R7 ;  /* 0x000048070e0075a7 */ /* 0x001064000802017f */
[----:B-1----:R-:W-:Y:S05]  /*c470*/  @!P1 NANOSLEEP.SYNCS 0x989680 ;  /* 0x009896800000995d */ /* 0x002fea0003900000 */
[----:B------:R-:W1:Y:S02]  /*c480*/  @!P1 SYNCS.PHASECHK.TRANS64 P1, [R14+URZ+0x48], R7 ;  /* 0x000048070e0095a7 */ /* 0x000e64000802007f */
[----:B-1----:R-:W-:Y:S05]  /*c490*/  @!P1 BRA `(.L_x_293) ;  /* 0xfffffffc00f09947 */ /* 0x002fea000383ffff */
[----:B------:R-:W-:Y:S05]  /*c4a0*/  BRA `(.L_x_318) ;  /* 0xffffffec00b07947 */ /* 0x000fea000383ffff */
.L_x_302:
[----:B------:R-:W-:Y:S01]  /*c4b0*/  BSSY B0, `(.L_x_319) ;  /* 0x0000006000007945 */ /* 0x000fe20003800000 */
[----:B------:R-:W-:-:S07]  /*c4c0*/  IMAD.MOV.U32 R15, RZ, RZ, -0x1 ;  /* 0xffffffffff0f7424 */ /* 0x000fce00078e00ff */
[----:B------:R-:W-:Y:S05]  /*c4d0*/  WARPSYNC.COLLECTIVE R15, `(.L_x_320) ;  /* 0x000000000f0c7348 */ /* 0x000fea0003c00000 */
[----:B------:R-:W-:Y:S02]  /*c4e0*/  ELECT P6, UR62, PT ;  /* 0x00000000003e782f */ /* 0x000fe400038c0000 */
[----:B------:R-:W-:Y:S01]  /*c4f0*/  MOV R14, UR62 ;  /* 0x0000003e000e7c02 */ /* 0x000fe20008000f00 */
[----:B------:R-:W-:Y:S10]  /*c500*/  ENDCOLLECTIVE ;  /* 0x000000000000791b */ /* 0x000ff40003800000 */
.L_x_320:
[----:B------:R-:W-:Y:S05]  /*c510*/  BSYNC B0 ;  /* 0x0000000000007941 */ /* 0x000fea0003800000 */
.L_x_319:
[----:B------:R-:W-:Y:S05]  /*c520*/  BRA `(.L_x_321) ;  /* 0xfffffff800187947 */ /* 0x000fea000383ffff */
.L_x_306:
[----:B0-----:R0:W1:Y:S02]  /*c530*/  SYNCS.PHASECHK.TRANS64.TRYWAIT P0, [R7+URZ], R2 ;  /* 0x00000002070075a7 */ /* 0x001064000800017f */
[----:B-1----:R-:W-:Y:S05]  /*c540*/  @!P0 NANOSLEEP.SYNCS 0x989680 ;  /* 0x009896800000895d */ /* 0x002fea0003900000 */
[----:B------:R-:W1:Y:S02]  /*c550*/  @!P0 SYNCS.PHASECHK.TRANS64 P0, [R7+URZ], R2 ;  /* 0x00000002070085a7 */ /* 0x000e64000800007f */
[----:B-1----:R-:W-:Y:S05]  /*c560*/  @!P0 BRA `(.L_x_306) ;  /* 0xfffffffc00f08947 */ /* 0x002fea000383ffff */
[----:B------:R-:W-:Y:S05]  /*c570*/  BRA `(.L_x_322) ;  /* 0xfffffff800587947 */ /* 0x000fea000383ffff */
.L_x_307:
[----:B0-----:R0:W1:Y:S02]  /*c580*/  SYNCS.PHASECHK.TRANS64.TRYWAIT P0, [R9+URZ], R4 ;  /* 0x00000004090075a7 */ /* 0x001064000800017f */
[----:B-1----:R-:W-:Y:S05]  /*c590*/  @!P0 NANOSLEEP.SYNCS 0x989680 ;  /* 0x009896800000895d */ /* 0x002fea0003900000 */
[----:B------:R-:W1:Y:S02]  /*c5a0*/  @!P0 SYNCS.PHASECHK.TRANS64 P0, [R9+URZ], R4 ;  /* 0x00000004090085a7 */ /* 0x000e64000800007f */
[----:B-1----:R-:W-:Y:S05]  /*c5b0*/  @!P0 BRA `(.L_x_307) ;  /* 0xfffffffc00f08947 */ /* 0x002fea000383ffff */
[----:B------:R-:W-:Y:S05]  /*c5c0*/  BRA `(.L_x_323) ;  /* 0xfffffff800687947 */ /* 0x000fea000383ffff */
.L_x_308:
[----:B0-----:R0:W1:Y:S02]  /*c5d0*/  SYNCS.PHASECHK.TRANS64.TRYWAIT P0, [R6+URZ], R5 ;  /* 0x00000005060075a7 */ /* 0x001064000800017f */
[----:B-1----:R-:W-:Y:S05]  /*c5e0*/  @!P0 NANOSLEEP.SYNCS 0x989680 ;  /* 0x009896800000895d */ /* 0x002fea0003900000 */
[----:B------:R-:W1:Y:S02]  /*c5f0*/  @!P0 SYNCS.PHASECHK.TRANS64 P0, [R6+URZ], R5 ;  /* 0x00000005060085a7 */ /* 0x000e64000800007f */
[----:B-1----:R-:W-:Y:S05]  /*c600*/  @!P0 BRA `(.L_x_308) ;  /* 0xfffffffc00f08947 */ /* 0x002fea000383ffff */
[----:B------:R-:W-:Y:S05]  /*c610*/  BRA `(.L_x_324) ;  /* 0xfffffff800787947 */ /* 0x000fea000383ffff */
.L_x_309:
[----:B0-----:R0:W1:Y:S02]  /*c620*/  SYNCS.PHASECHK.TRANS64.TRYWAIT P0, [R9+URZ], R4 ;  /* 0x00000004090075a7 */ /* 0x001064000800017f */
[----:B-1----:R-:W-:Y:S05]  /*c630*/  @!P0 NANOSLEEP.SYNCS 0x989680 ;  /* 0x009896800000895d */ /* 0x002fea0003900000 */
[----:B------:R-:W1:Y:S02]  /*c640*/  @!P0 SYNCS.PHASECHK.TRANS64 P0, [R9+URZ], R4 ;  /* 0x00000004090085a7 */ /* 0x000e64000800007f */
[----:B-1----:R-:W-:Y:S05]  /*c650*/  @!P0 BRA `(.L_x_309) ;  /* 0xfffffffc00f08947 */ /* 0x002fea000383ffff */
[----:B------:R-:W-:Y:S05]  /*c660*/  BRA `(.L_x_325) ;  /* 0xfffffff800887947 */ /* 0x000fea000383ffff */
.L_x_310:
[----:B0-----:R0:W1:Y:S02]  /*c670*/  SYNCS.PHASECHK.TRANS64.TRYWAIT P0, [R6+URZ], R5 ;  /* 0x00000005060075a7 */ /* 0x001064000800017f */
[----:B-1----:R-:W-:Y:S05]  /*c680*/  @!P0 NANOSLEEP.SYNCS 0x989680 ;  /* 0x009896800000895d */ /* 0x002fea0003900000 */
[----:B------:R-:W1:Y:S02]  /*c690*/  @!P0 SYNCS.PHASECHK.TRANS64 P0, [R6+URZ], R5 ;  /* 0x00000005060085a7 */ /* 0x000e64000800007f */
[----:B-1----:R-:W-:Y:S05]  /*c6a0*/  @!P0 BRA `(.L_x_310) ;  /* 0xfffffffc00f08947 */ /* 0x002fea000383ffff */
[----:B------:R-:W-:Y:S05]  /*c6b0*/  BRA `(.L_x_326) ;  /* 0xfffffff800987947 */ /* 0x000fea000383ffff */
.L_x_311:
[----:B0-----:R0:W1:Y:S02]  /*c6c0*/  SYNCS.PHASECHK.TRANS64.TRYWAIT P0, [R9+URZ], R4 ;  /* 0x00000004090075a7 */ /* 0x001064000800017f */
[----:B-1----:R-:W-:Y:S05]  /*c6d0*/  @!P0 NANOSLEEP.SYNCS 0x989680 ;  /* 0x009896800000895d */ /* 0x002fea0003900000 */
[----:B------:R-:W1:Y:S02]  /*c6e0*/  @!P0 SYNCS.PHASECHK.TRANS64 P0, [R9+URZ], R4 ;  /* 0x00000004090085a7 */ /* 0x000e64000800007f */
[----:B-1----:R-:W-:Y:S05]  /*c6f0*/  @!P0 BRA `(.L_x_311) ;  /* 0xfffffffc00f08947 */ /* 0x002fea000383ffff */
[----:B------:R-:W-:Y:S05]  /*c700*/  BRA `(.L_x_327) ;  /* 0xfffffff800a87947 */ /* 0x000fea000383ffff */
.L_x_312:
[----:B0-----:R0:W1:Y:S02]  /*c710*/  SYNCS.PHASECHK.TRANS64.TRYWAIT P0, [R6+URZ], R5 ;  /* 0x00000005060075a7 */ /* 0x001064000800017f */
[----:B-1----:R-:W-:Y:S05]  /*c720*/  @!P0 NANOSLEEP.SYNCS 0x989680 ;  /* 0x009896800000895d */ /* 0x002fea0003900000 */
[----:B------:R-:W1:Y:S02]  /*c730*/  @!P0 SYNCS.PHASECHK.TRANS64 P0, [R6+URZ], R5 ;  /* 0x00000005060085a7 */ /* 0x000e64000800007f */
[----:B-1----:R-:W-:Y:S05]  /*c740*/  @!P0 BRA `(.L_x_312) ;  /* 0xfffffffc00f08947 */ /* 0x002fea000383ffff */
[----:B------:R-:W-:Y:S05]  /*c750*/  BRA `(.L_x_328) ;  /* 0xfffffff800b87947 */ /* 0x000fea000383ffff */
.L_x_313:
[----:B-1----:R1:W2:Y:S02]  /*c760*/  SYNCS.PHASECHK.TRANS64.TRYWAIT P0, [R9+URZ], R4 ;  /* 0x00000004090075a7 */ /* 0x0022a4000800017f */
[----:B--2---:R-:W-:Y:S05]  /*c770*/  @!P0 NANOSLEEP.SYNCS 0x989680 ;  /* 0x009896800000895d */ /* 0x004fea0003900000 */
[----:B------:R-:W2:Y:S02]  /*c780*/  @!P0 SYNCS.PHASECHK.TRANS64 P0, [R9+URZ], R4 ;  /* 0x00000004090085a7 */ /* 0x000ea4000800007f */
[----:B--2---:R-:W-:Y:S05]  /*c790*/  @!P0 BRA `(.L_x_313) ;  /* 0xfffffffc00f08947 */ /* 0x004fea000383ffff */
[----:B------:R-:W-:Y:S05]  /*c7a0*/  BRA `(.L_x_329) ;  /* 0xfffffff800c07947 */ /* 0x000fea000383ffff */
.L_x_330:
[----:B------:R-:W-:-:S00]  /*c7b0*/  BRA `(.L_x_330) ;  /* 0xfffffffc00fc7947 */ /* 0x000fc0000383ffff */
[----:B------:R-:W-:-:S00]  /*c7c0*/  NOP ;  /* 0x0000000000007918 */ /* 0x000fc00000000000 */
        /* <DEDUP_REMOVED lines=11> */
.L_x_331:


//--------------------- .nv.global.init           --------------------------
	.section	.nv.global.init,"aw",@progbits
.nv.global.init:
	.type		$str$22,@object
	.size		$str$22,($str$23 - $str$22)
$str$22:
        /*0000*/ 	.byte	0x6b, 0x5f, 0x74, 0x69, 0x6c, 0x65, 0x5f, 0x63, 0x6f, 0x75, 0x6e, 0x74, 0x20, 0x3e, 0x3d, 0x20
        /*0010*/ 	.byte	0x31, 0x00
	.type		$str$23,@object
	.size		$str$23,(__unnamed_1 - $str$23)
$str$23:
        /*0012*/ 	.byte	0x2f, 0x74, 0x6d, 0x70, 0x2f, 0x63, 0x75, 0x74, 0x6c, 0x61, 0x73, 0x73, 0x5f, 0x73, 0x77, 0x65
        /*0022*/ 	.byte	0x65, 0x70, 0x5f, 0x73, 0x72, 0x63, 0x2f, 0x69, 0x6e, 0x63, 0x6c, 0x75, 0x64, 0x65, 0x2f, 0x63
        /*0032*/ 	.byte	0x75, 0x74, 0x6c, 0x61, 0x73, 0x73, 0x2f, 0x67, 0x65, 0x6d, 0x6d, 0x2f, 0x63, 0x6f, 0x6c, 0x6c
        /*0042*/ 	.byte	0x65, 0x63, 0x74, 0x69, 0x76, 0x65, 0x2f, 0x73, 0x6d, 0x39, 0x30, 0x5f, 0x6d, 0x6d, 0x61, 0x5f
        /*0052*/ 	.byte	0x74, 0x6d, 0x61, 0x5f, 0x67, 0x6d, 0x6d, 0x61, 0x5f, 0x73, 0x73, 0x5f, 0x77, 0x61, 0x72, 0x70
        /*0062*/ 	.byte	0x73, 0x70, 0x65, 0x63, 0x69, 0x61, 0x6c, 0x69, 0x7a, 0x65, 0x64, 0x2e, 0x68, 0x70, 0x70, 0x00
	.type		__unnamed_1,@object
	.size		__unnamed_1,(.L_0 - __unnamed_1)
__unnamed_1:
        /*0072*/ 	.byte	0x76, 0x6f, 0x69, 0x64, 0x20, 0x63, 0x75, 0x74, 0x6c, 0x61, 0x73, 0x73, 0x3a, 0x3a, 0x67, 0x65
        /* <DEDUP_REMOVED lines=179> */
        /*0bb2*/ 	.byte	0x74, 0x65, 0x3a, 0x3a, 0x69, 0x64, 0x65, 0x6e, 0x74, 0x69, 0x74, 0x79, 0x5d, 0x00
.L_0:


//--------------------- .nv.shared._ZN7cutlass13device_kernelINS_4gemm6kernel13GemmUniversalIN4cute5tupleIJiiiiEEENS1_10collective13CollectiveMmaINS1_34MainloopSm90TmaGmmaWarpSpecializedILi9ENS5_IJNS4_1CILi1EEESB_SB_EEENS1_35KernelTmaWarpSpecializedCooperativeEEENS5_IJNSA_ILi256EEENSA_ILi128EEENSA_ILi32EEEEEENS_6half_tENS5_IJlSB_lEEESJ_NS5_IJSB_llEEENS4_8TiledMMAINS4_8MMA_AtomIJNS4_4SM904GMMA26MMA_64x128x16_F32F16F16_SSILNSP_5MajorE0ELSR_1ELNSP_7ScaleInE1ELSS_1EEEEEENS4_6LayoutINS5_IJNSA_ILi2EEESB_SB_EEENS5_IJSB_NSA_ILi0EEESY_EEEEENS5_IJNS4_10UnderscoreES11_S11_EEEEENS4_13SM90_TMA_LOADENS4_14ComposedLayoutINS4_7SwizzleILi2ELi4ELi3EEENS4_18smem_ptr_flag_bitsILi16EEENSV_INS5_IJNSA_ILi8EEESH_EEENS5_IJSH_SB_EEEEEEEvNS4_8identityES14_NS15_INS16_ILi3ELi4ELi3EEES19_NSV_INS5_IJNSA_ILi64EEES1A_EEENS5_IJSB_S1H_EEEEEEEvS1F_EENS_8epilogue10collective6detail29Sm90TmaWarpSpecializedAdapterINS1O_15DefaultEpilogueISJ_SK_SK_NS1N_6thread17LinearCombinationISJ_Li1EffLNS1S_9ScaleType4KindE0ELNS_15FloatRoundStyleE2ESJ_EENS1_15EpilogueDefaultEEEEEvvEEEEvNT_6ParamsE --------------------------
	.section	.nv.shared._ZN7cutlass13device_kernelINS_4gemm6kernel13GemmUniversalIN4cute5tupleIJiiiiEEENS1_10collective13CollectiveMmaINS1_34MainloopSm90TmaGmmaWarpSpecializedILi9ENS5_IJNS4_1CILi1EEESB_SB_EEENS1_35KernelTmaWarpSpecializedCooperativeEEENS5_IJNSA_ILi256EEENSA_ILi128EEENSA_ILi32EEEEEENS_6half_tENS5_IJlSB_lEEESJ_NS5_IJSB_llEEENS4_8TiledMMAINS4_8MMA_AtomIJNS4_4SM904GMMA26MMA_64x128x16_F32F16F16_SSILNSP_5MajorE0ELSR_1ELNSP_7ScaleInE1ELSS_1EEEEEENS4_6LayoutINS5_IJNSA_ILi2EEESB_SB_EEENS5_IJSB_NSA_ILi0EEESY_EEEEENS5_IJNS4_10UnderscoreES11_S11_EEEEENS4_13SM90_TMA_LOADENS4_14ComposedLayoutINS4_7SwizzleILi2ELi4ELi3EEENS4_18smem_ptr_flag_bitsILi16EEENSV_INS5_IJNSA_ILi8EEESH_EEENS5_IJSH_SB_EEEEEEEvNS4_8identityES14_NS15_INS16_ILi3ELi4ELi3EEES19_NSV_INS5_IJNSA_ILi64EEES1A_EEENS5_IJSB_S1H_EEEEEEEvS1F_EENS_8epilogue10collective6detail29Sm90TmaWarpSpecializedAdapterINS1O_15DefaultEpilogueISJ_SK_SK_NS1N_6thread17LinearCombinationISJ_Li1EffLNS1S_9ScaleType4KindE0ELNS_15FloatRoundStyleE2ESJ_EENS1_15EpilogueDefaultEEEEEvvEEEEvNT_6ParamsE,"aw",@nobits
	.sectionflags	@""
	.align	16
	.zero		1024


//--------------------- .nv.shared.reserved.0     --------------------------
	.section	.nv.shared.reserved.0,"aw",@nobits
	.weak		__nv_reservedSMEM_offset_0_alias
	.size		__nv_reservedSMEM_offset_0_alias, 0, 0
	.other		__nv_reservedSMEM_offset_0_alias,@"STO_CUDA_RESERVED_SHARED STV_DEFAULT"
__nv_reservedSMEM_offset_0_alias:
	.zero		0


//--------------------- .nv.global                --------------------------
	.section	.nv.global,"aw",@nobits
.nv.global:
	.type		_ZN40_INTERNAL_7ce0170a_4_k_cu_c7b375d6_252924cute1_E,@object
	.size		_ZN40_INTERNAL_7ce0170a_4_k_cu_c7b375d6_252924cute1_E,(_ZN40_INTERNAL_7ce0170a_4_k_cu_c7b375d6_252924cuda3std3__45__cpo6cbeginE - _ZN40_INTERNAL_7ce0170a_4_k_cu_c7b375d6_252924cute1_E)
_ZN40_INTERNAL_7ce0170a_4_k_cu_c7b375d6_252924cute1_E:
	.zero		1
	.type		_ZN40_INTERNAL_7ce0170a_4_k_cu_c7b375d6_252924cuda3std3__45__cpo6cbeginE,@object
	.size		_ZN40_INTERNAL_7ce0170a_4_k_cu_c7b375d6_252924cuda3std3__45__cpo6cbeginE,(_ZN40_INTERNAL_7ce0170a_4_k_cu_c7b375d6_252924cuda3std3__48in_placeE - _ZN40_INTERNAL_7ce0170a_4_k_cu_c7b375d6_252924cuda3std3__45__cpo6cbeginE)
_ZN40_INTERNAL_7ce0170a_4_k_cu_c7b375d6_252924cuda3std3__45__cpo6cbeginE:
	.zero		1
	.type		_ZN40_INTERNAL_7ce0170a_4_k_cu_c7b375d6_252924cuda3std3__48in_placeE,@object
	.size		_ZN40_INTERNAL_7ce0170a_4_k_cu_c7b375d6_252924cuda3std3__48in_placeE,(_ZN40_INTERNAL_7ce0170a_4_k_cu_c7b375d6_252924cuda3std6ranges3__45__cpo9iter_moveE - _ZN40_INTERNAL_7ce0170a_4_k_cu_c7b375d6_252924cuda3std3__48in_placeE)
_ZN40_INTERNAL_7ce0170a_4_k_cu_c7b375d6_252924cuda3std3__48in_placeE:
	.zero		1
	.type		_ZN40_INTERNAL_7ce0170a_4_k_cu_c7b375d6_252924cuda3std6ranges3__45__cpo9iter_moveE,@object
	.size		_ZN40_INTERNAL_7ce0170a_4_k_cu_c7b375d6_252924cuda3std6ranges3__45__cpo9iter_moveE,(_ZN40_INTERNAL_7ce0170a_4_k_cu_c7b375d6_252924cuda3std3__45__cpo5beginE - _ZN40_INTERNAL_7ce0170a_4_k_cu_c7b375d6_252924cuda3std6ranges3__45__cpo9iter_moveE)
_ZN40_INTERNAL_7ce0170a_4_k_cu_c7b375d6_252924cuda3std6ranges3__45__cpo9iter_moveE:
	.zero		1
	.type		_ZN40_INTERNAL_7ce0170a_4_k_cu_c7b375d6_252924cuda3std3__45__cpo5beginE,@object
	.size		_ZN40_INTERNAL_7ce0170a_4_k_cu_c7b375d6_252924cuda3std3__45__cpo5beginE,(_ZN40_INTERNAL_7ce0170a_4_k_cu_c7b375d6_252924cuda3std3__442_GLOBAL__N__7ce0170a_4_k_cu_c7b375d6_252926ignoreE - _ZN40_INTERNAL_7ce0170a_4_k_cu_c7b375d6_252924cuda3std3__45__cpo5beginE)
_ZN40_INTERNAL_7ce0170a_4_k_cu_c7b375d6_252924cuda3std3__45__cpo5beginE:
	.zero		1
	.type		_ZN40_INTERNAL_7ce0170a_4_k_cu_c7b375d6_252924cuda3std3__442_GLOBAL__N__7ce0170a_4_k_cu_c7b375d6_252926ignoreE,@object
	.size		_ZN40_INTERNAL_7ce0170a_4_k_cu_c7b375d6_252924cuda3std3__442_GLOBAL__N__7ce0170a_4_k_cu_c7b375d6_252926ignoreE,(_ZN40_INTERNAL_7ce0170a_4_k_cu_c7b375d6_252924cute7productE - _ZN40_INTERNAL_7ce0170a_4_k_cu_c7b375d6_252924cuda3std3__442_GLOBAL__N__7ce0170a_4_k_cu_c7b375d6_252926ignoreE)
_ZN40_INTERNAL_7ce0170a_4_k_cu_c7b375d6_252924cuda3std3__442_GLOBAL__N__7ce0170a_4_k_cu_c7b375d6_252926ignoreE:
	.zero		1
	.type		_ZN40_INTERNAL_7ce0170a_4_k_cu_c7b375d6_252924cute7productE,@object
	.size		_ZN40_INTERNAL_7ce0170a_4_k_cu_c7b375d6_252924cute7productE,(_ZN40_INTERNAL_7ce0170a_4_k_cu_c7b375d6_252924cuda3std3__45__cpo3endE - _ZN40_INTERNAL_7ce0170a_4_k_cu_c7b375d6_252924cute7productE)
_ZN40_INTERNAL_7ce0170a_4_k_cu_c7b375d6_252924cute7productE:
	.zero		1
	.type		_ZN40_INTERNAL_7ce0170a_4_k_cu_c7b375d6_252924cuda3std3__45__cpo3endE,@object
	.size		_ZN40_INTERNAL_7ce0170a_4_k_cu_c7b375d6_252924cuda3std3__45__cpo3endE,(_ZN40_INTERNAL_7ce0170a_4_k_cu_c7b375d6_252924cuda3std3__419piecewise_constructE - _ZN40_INTERNAL_7ce0170a_4_k_cu_c7b375d6_252924cuda3std3__45__cpo3endE)
_ZN40_INTERNAL_7ce0170a_4_k_cu_c7b375d6_252924cuda3std3__45__cpo3endE:
	.zero		1
	.type		_ZN40_INTERNAL_7ce0170a_4_k_cu_c7b375d6_252924cuda3std3__419piecewise_constructE,@object
	.size		_ZN40_INTERNAL_7ce0170a_4_k_cu_c7b375d6_252924cuda3std3__419piecewise_constructE,(_ZN40_INTERNAL_7ce0170a_4_k_cu_c7b375d6_252924cuda3std3__45__cpo4cendE - _ZN40_INTERNAL_7ce0170a_4_k_cu_c7b375d6_252924cuda3std3__419piecewise_constructE)
_ZN40_INTERNAL_7ce0170a_4_k_cu_c7b375d6_252924cuda3std3__419piecewise_constructE:
	.zero		1
	.type		_ZN40_INTERNAL_7ce0170a_4_k_cu_c7b375d6_252924cuda3std3__45__cpo4cendE,@object
	.size		_ZN40_INTERNAL_7ce0170a_4_k_cu_c7b375d6_252924cuda3std3__45__cpo4cendE,(_ZN40_INTERNAL_7ce0170a_4_k_cu_c7b375d6_252924cuda3std6ranges3__45__cpo4swapE - _ZN40_INTERNAL_7ce0170a_4_k_cu_c7b375d6_252924cuda3std3__45__cpo4cendE)
_ZN40_INTERNAL_7ce0170a_4_k_cu_c7b375d6_252924cuda3std3__45__cpo4cendE:
	.zero		1
	.type		_ZN40_INTERNAL_7ce0170a_4_k_cu_c7b375d6_252924cuda3std6ranges3__45__cpo4swapE,@object
	.size		_ZN40_INTERNAL_7ce0170a_4_k_cu_c7b375d6_252924cuda3std6ranges3__45__cpo4swapE,(.L_8 - _ZN40_INTERNAL_7ce0170a_4_k_cu_c7b375d6_252924cuda3std6ranges3__45__cpo4swapE)
_ZN40_INTERNAL_7ce0170a_4_k_cu_c7b375d6_252924cuda3std6ranges3__45__cpo4swapE:
	.zero		1
.L_8:


//--------------------- .nv.constant0._ZN7cutlass13device_kernelINS_4gemm6kernel13GemmUniversalIN4cute5tupleIJiiiiEEENS1_10collective13CollectiveMmaINS1_34MainloopSm90TmaGmmaWarpSpecializedILi9ENS5_IJNS4_1CILi1EEESB_SB_EEENS1_35KernelTmaWarpSpecializedCooperativeEEENS5_IJNSA_ILi256EEENSA_ILi128EEENSA_ILi32EEEEEENS_6half_tENS5_IJlSB_lEEESJ_NS5_IJSB_llEEENS4_8TiledMMAINS4_8MMA_AtomIJNS4_4SM904GMMA26MMA_64x128x16_F32F16F16_SSILNSP_5MajorE0ELSR_1ELNSP_7ScaleInE1ELSS_1EEEEEENS4_6LayoutINS5_IJNSA_ILi2EEESB_SB_EEENS5_IJSB_NSA_ILi0EEESY_EEEEENS5_IJNS4_10UnderscoreES11_S11_EEEEENS4_13SM90_TMA_LOADENS4_14ComposedLayoutINS4_7SwizzleILi2ELi4ELi3EEENS4_18smem_ptr_flag_bitsILi16EEENSV_INS5_IJNSA_ILi8EEESH_EEENS5_IJSH_SB_EEEEEEEvNS4_8identityES14_NS15_INS16_ILi3ELi4ELi3EEES19_NSV_INS5_IJNSA_ILi64EEES1A_EEENS5_IJSB_S1H_EEEEEEEvS1F_EENS_8epilogue10collective6detail29Sm90TmaWarpSpecializedAdapterINS1O_15DefaultEpilogueISJ_SK_SK_NS1N_6thread17LinearCombinationISJ_Li1EffLNS1S_9ScaleType4KindE0ELNS_15FloatRoundStyleE2ESJ_EENS1_15EpilogueDefaultEEEEEvvEEEEvNT_6ParamsE --------------------------
	.section	.nv.constant0._ZN7cutlass13device_kernelINS_4gemm6kernel13GemmUniversalIN4cute5tupleIJiiiiEEENS1_10collective13CollectiveMmaINS1_34MainloopSm90TmaGmmaWarpSpecializedILi9ENS5_IJNS4_1CILi1EEESB_SB_EEENS1_35KernelTmaWarpSpecializedCooperativeEEENS5_IJNSA_ILi256EEENSA_ILi128EEENSA_ILi32EEEEEENS_6half_tENS5_IJlSB_lEEESJ_NS5_IJSB_llEEENS4_8TiledMMAINS4_8MMA_AtomIJNS4_4SM904GMMA26MMA_64x128x16_F32F16F16_SSILNSP_5MajorE0ELSR_1ELNSP_7ScaleInE1ELSS_1EEEEEENS4_6LayoutINS5_IJNSA_ILi2EEESB_SB_EEENS5_IJSB_NSA_ILi0EEESY_EEEEENS5_IJNS4_10UnderscoreES11_S11_EEEEENS4_13SM90_TMA_LOADENS4_14ComposedLayoutINS4_7SwizzleILi2ELi4ELi3EEENS4_18smem_ptr_flag_bitsILi16EEENSV_INS5_IJNSA_ILi8EEESH_EEENS5_IJSH_SB_EEEEEEEvNS4_8identityES14_NS15_INS16_ILi3ELi4ELi3EEES19_NSV_INS5_IJNSA_ILi64EEES1A_EEENS5_IJSB_S1H_EEEEEEEvS1F_EENS_8epilogue10collective6detail29Sm90TmaWarpSpecializedAdapterINS1O_15DefaultEpilogueISJ_SK_SK_NS1N_6thread17LinearCombinationISJ_Li1EffLNS1S_9ScaleType4KindE0ELNS_15FloatRoundStyleE2ESJ_EENS1_15EpilogueDefaultEEEEEvvEEEEvNT_6ParamsE,"a",@progbits
	.sectionflags	@""
	.align	4
.nv.constant0._ZN7cutlass13device_kernelINS_4gemm6kernel13GemmUniversalIN4cute5tupleIJiiiiEEENS1_10collective13CollectiveMmaINS1_34MainloopSm90TmaGmmaWarpSpecializedILi9ENS5_IJNS4_1CILi1EEESB_SB_EEENS1_35KernelTmaWarpSpecializedCooperativeEEENS5_IJNSA_ILi256EEENSA_ILi128EEENSA_ILi32EEEEEENS_6half_tENS5_IJlSB_lEEESJ_NS5_IJSB_llEEENS4_8TiledMMAINS4_8MMA_AtomIJNS4_4SM904GMMA26MMA_64x128x16_F32F16F16_SSILNSP_5MajorE0ELSR_1ELNSP_7ScaleInE1ELSS_1EEEEEENS4_6LayoutINS5_IJNSA_ILi2EEESB_SB_EEENS5_IJSB_NSA_ILi0EEESY_EEEEENS5_IJNS4_10UnderscoreES11_S11_EEEEENS4_13SM90_TMA_LOADENS4_14ComposedLayoutINS4_7SwizzleILi2ELi4ELi3EEENS4_18smem_ptr_flag_bitsILi16EEENSV_INS5_IJNSA_ILi8EEESH_EEENS5_IJSH_SB_EEEEEEEvNS4_8identityES14_NS15_INS16_ILi3ELi4ELi3EEES19_NSV_INS5_IJNSA_ILi64EEES1A_EEENS5_IJSB_S1H_EEEEEEEvS1F_EENS_8epilogue10collective6detail29Sm90TmaWarpSpecializedAdapterINS1O_15DefaultEpilogueISJ_SK_SK_NS1N_6thread17LinearCombinationISJ_Li1EffLNS1S_9ScaleType4KindE0ELNS_15FloatRoundStyleE2ESJ_EENS1_15EpilogueDefaultEEEEEvvEEEEvNT_6ParamsE:
	.zero		1664


//--------------------- SYMBOLS --------------------------

	.type		.nv.reservedSmem.offset0,@object
	.size		.nv.reservedSmem.offset0,0x4
	.type		__assertfail,@function
